//
// Generated by NVIDIA NVVM Compiler
//
// Compiler Build ID: CL-36424714
// Cuda compilation tools, release 13.0, V13.0.88
// Based on NVVM 20.0.0
//

.version 9.0
.target sm_100
.address_size 64

	// .globl	_Z21initializeAssetPricesPdS_ddddii
.func  (.param .b64 func_retval0) __internal_accurate_pow
(
	.param .b64 __internal_accurate_pow_param_0,
	.param .b64 __internal_accurate_pow_param_1
)
;

.visible .entry _Z21initializeAssetPricesPdS_ddddii(
	.param .u64 .ptr .align 1 _Z21initializeAssetPricesPdS_ddddii_param_0,
	.param .u64 .ptr .align 1 _Z21initializeAssetPricesPdS_ddddii_param_1,
	.param .f64 _Z21initializeAssetPricesPdS_ddddii_param_2,
	.param .f64 _Z21initializeAssetPricesPdS_ddddii_param_3,
	.param .f64 _Z21initializeAssetPricesPdS_ddddii_param_4,
	.param .f64 _Z21initializeAssetPricesPdS_ddddii_param_5,
	.param .u32 _Z21initializeAssetPricesPdS_ddddii_param_6,
	.param .u32 _Z21initializeAssetPricesPdS_ddddii_param_7
)
{
	.reg .pred 	%p<39>;
	.reg .b32 	%r<44>;
	.reg .b64 	%rd<15>;
	.reg .b64 	%fd<47>;

	ld.param.u64 	%rd4, [_Z21initializeAssetPricesPdS_ddddii_param_0];
	ld.param.u64 	%rd5, [_Z21initializeAssetPricesPdS_ddddii_param_1];
	ld.param.f64 	%fd19, [_Z21initializeAssetPricesPdS_ddddii_param_2];
	ld.param.f64 	%fd20, [_Z21initializeAssetPricesPdS_ddddii_param_3];
	ld.param.f64 	%fd21, [_Z21initializeAssetPricesPdS_ddddii_param_4];
	ld.param.f64 	%fd22, [_Z21initializeAssetPricesPdS_ddddii_param_5];
	ld.param.u32 	%r7, [_Z21initializeAssetPricesPdS_ddddii_param_6];
	ld.param.u32 	%r8, [_Z21initializeAssetPricesPdS_ddddii_param_7];
	cvta.to.global.u64 	%rd1, %rd5;
	mov.u32 	%r9, %ctaid.x;
	mov.u32 	%r10, %ntid.x;
	mov.u32 	%r11, %tid.x;
	mad.lo.s32 	%r1, %r9, %r10, %r11;
	setp.lt.s32 	%p7, %r7, %r1;
	@%p7 bra 	$L__BB0_18;
	sub.s32 	%r2, %r7, %r1;
	cvt.rn.f64.s32 	%fd1, %r2;
	{
	.reg .b32 %temp; 
	mov.b64 	{%temp, %r3}, %fd21;
	}
	{
	.reg .b32 %temp; 
	mov.b64 	{%temp, %r4}, %fd1;
	}
	shr.u32 	%r12, %r4, 20;
	and.b32  	%r13, %r12, 2047;
	add.s32 	%r14, %r13, -1012;
	mov.b64 	%rd6, %fd1;
	shl.b64 	%rd2, %rd6, %r14;
	setp.eq.s64 	%p37, %rd2, -9223372036854775808;
	abs.f64 	%fd2, %fd21;
	{ // callseq 0, 0
	.param .b64 param0;
	st.param.f64 	[param0], %fd2;
	.param .b64 param1;
	st.param.f64 	[param1], %fd1;
	.param .b64 retval0;
	call.uni (retval0), 
	__internal_accurate_pow, 
	(
	param0, 
	param1
	);
	ld.param.f64 	%fd23, [retval0];
	} // callseq 0
	setp.lt.s32 	%p9, %r3, 0;
	neg.f64 	%fd25, %fd23;
	selp.f64 	%fd26, %fd25, %fd23, %p37;
	selp.f64 	%fd44, %fd26, %fd23, %p9;
	setp.neu.f64 	%p10, %fd21, 0d0000000000000000;
	@%p10 bra 	$L__BB0_3;
	setp.eq.s64 	%p11, %rd2, -9223372036854775808;
	abs.f64 	%fd27, %fd1;
	setp.neu.f64 	%p12, %fd27, 0d3FE0000000000000;
	and.pred  	%p37, %p12, %p11;
	selp.b32 	%r15, %r3, 0, %p37;
	setp.lt.s32 	%p13, %r4, 0;
	or.b32  	%r16, %r15, 2146435072;
	selp.b32 	%r17, %r16, %r15, %p13;
	mov.b32 	%r18, 0;
	mov.b64 	%fd44, {%r18, %r17};
$L__BB0_3:
	add.f64 	%fd28, %fd21, %fd1;
	{
	.reg .b32 %temp; 
	mov.b64 	{%temp, %r19}, %fd28;
	}
	and.b32  	%r20, %r19, 2146435072;
	setp.ne.s32 	%p14, %r20, 2146435072;
	@%p14 bra 	$L__BB0_8;
	setp.num.f64 	%p15, %fd21, %fd21;
	@%p15 bra 	$L__BB0_6;
	add.rn.f64 	%fd44, %fd21, %fd1;
	bra.uni 	$L__BB0_8;
$L__BB0_6:
	setp.neu.f64 	%p16, %fd2, 0d7FF0000000000000;
	@%p16 bra 	$L__BB0_8;
	setp.lt.s32 	%p17, %r3, 0;
	setp.lt.s32 	%p18, %r4, 0;
	selp.b32 	%r21, 0, 2146435072, %p18;
	and.b32  	%r22, %r4, 2147483647;
	setp.ne.s32 	%p19, %r22, 1071644672;
	or.b32  	%r23, %r21, -2147483648;
	selp.b32 	%r24, %r23, %r21, %p19;
	selp.b32 	%r25, %r24, %r21, %p37;
	selp.b32 	%r26, %r25, %r21, %p17;
	mov.b32 	%r27, 0;
	mov.b64 	%fd44, {%r27, %r26};
$L__BB0_8:
	setp.eq.f64 	%p20, %fd21, 0d3FF0000000000000;
	setp.eq.s32 	%p21, %r2, 0;
	selp.f64 	%fd29, 0d3FF0000000000000, %fd44, %p21;
	selp.f64 	%fd30, 0d3FF0000000000000, %fd29, %p20;
	mul.f64 	%fd9, %fd19, %fd30;
	cvt.rn.f64.s32 	%fd10, %r1;
	{
	.reg .b32 %temp; 
	mov.b64 	{%temp, %r5}, %fd22;
	}
	{
	.reg .b32 %temp; 
	mov.b64 	{%temp, %r6}, %fd10;
	}
	shr.u32 	%r28, %r6, 20;
	and.b32  	%r29, %r28, 2047;
	add.s32 	%r30, %r29, -1012;
	mov.b64 	%rd7, %fd10;
	shl.b64 	%rd3, %rd7, %r30;
	setp.eq.s64 	%p38, %rd3, -9223372036854775808;
	abs.f64 	%fd11, %fd22;
	{ // callseq 1, 0
	.param .b64 param0;
	st.param.f64 	[param0], %fd11;
	.param .b64 param1;
	st.param.f64 	[param1], %fd10;
	.param .b64 retval0;
	call.uni (retval0), 
	__internal_accurate_pow, 
	(
	param0, 
	param1
	);
	ld.param.f64 	%fd31, [retval0];
	} // callseq 1
	setp.lt.s32 	%p23, %r5, 0;
	neg.f64 	%fd33, %fd31;
	selp.f64 	%fd34, %fd33, %fd31, %p38;
	selp.f64 	%fd46, %fd34, %fd31, %p23;
	setp.neu.f64 	%p24, %fd22, 0d0000000000000000;
	@%p24 bra 	$L__BB0_10;
	setp.eq.s64 	%p25, %rd3, -9223372036854775808;
	abs.f64 	%fd35, %fd10;
	setp.neu.f64 	%p26, %fd35, 0d3FE0000000000000;
	and.pred  	%p38, %p26, %p25;
	selp.b32 	%r31, %r5, 0, %p38;
	setp.lt.s32 	%p27, %r6, 0;
	or.b32  	%r32, %r31, 2146435072;
	selp.b32 	%r33, %r32, %r31, %p27;
	mov.b32 	%r34, 0;
	mov.b64 	%fd46, {%r34, %r33};
$L__BB0_10:
	add.f64 	%fd36, %fd22, %fd10;
	{
	.reg .b32 %temp; 
	mov.b64 	{%temp, %r35}, %fd36;
	}
	and.b32  	%r36, %r35, 2146435072;
	setp.ne.s32 	%p28, %r36, 2146435072;
	@%p28 bra 	$L__BB0_15;
	setp.num.f64 	%p29, %fd22, %fd22;
	@%p29 bra 	$L__BB0_13;
	add.rn.f64 	%fd46, %fd22, %fd10;
	bra.uni 	$L__BB0_15;
$L__BB0_13:
	setp.neu.f64 	%p30, %fd11, 0d7FF0000000000000;
	@%p30 bra 	$L__BB0_15;
	setp.lt.s32 	%p31, %r5, 0;
	setp.lt.s32 	%p32, %r6, 0;
	selp.b32 	%r37, 0, 2146435072, %p32;
	and.b32  	%r38, %r6, 2147483647;
	setp.ne.s32 	%p33, %r38, 1071644672;
	or.b32  	%r39, %r37, -2147483648;
	selp.b32 	%r40, %r39, %r37, %p33;
	selp.b32 	%r41, %r40, %r37, %p38;
	selp.b32 	%r42, %r41, %r37, %p31;
	mov.b32 	%r43, 0;
	mov.b64 	%fd46, {%r43, %r42};
$L__BB0_15:
	setp.eq.f64 	%p34, %fd22, 0d3FF0000000000000;
	setp.eq.s32 	%p35, %r1, 0;
	selp.f64 	%fd37, 0d3FF0000000000000, %fd46, %p34;
	selp.f64 	%fd38, 0d3FF0000000000000, %fd37, %p35;
	mul.f64 	%fd18, %fd9, %fd38;
	cvta.to.global.u64 	%rd8, %rd4;
	mul.wide.s32 	%rd9, %r1, 8;
	add.s64 	%rd10, %rd8, %rd9;
	st.global.f64 	[%rd10], %fd18;
	setp.ne.s32 	%p36, %r8, 0;
	@%p36 bra 	$L__BB0_17;
	sub.f64 	%fd41, %fd18, %fd20;
	max.f64 	%fd42, %fd41, 0d0000000000000000;
	add.s64 	%rd14, %rd1, %rd9;
	st.global.f64 	[%rd14], %fd42;
	bra.uni 	$L__BB0_18;
$L__BB0_17:
	sub.f64 	%fd39, %fd20, %fd18;
	max.f64 	%fd40, %fd39, 0d0000000000000000;
	add.s64 	%rd12, %rd1, %rd9;
	st.global.f64 	[%rd12], %fd40;
$L__BB0_18:
	ret;

}
	// .globl	_Z17backwardInductionPdS_idddddddi
.visible .entry _Z17backwardInductionPdS_idddddddi(
	.param .u64 .ptr .align 1 _Z17backwardInductionPdS_idddddddi_param_0,
	.param .u64 .ptr .align 1 _Z17backwardInductionPdS_idddddddi_param_1,
	.param .u32 _Z17backwardInductionPdS_idddddddi_param_2,
	.param .f64 _Z17backwardInductionPdS_idddddddi_param_3,
	.param .f64 _Z17backwardInductionPdS_idddddddi_param_4,
	.param .f64 _Z17backwardInductionPdS_idddddddi_param_5,
	.param .f64 _Z17backwardInductionPdS_idddddddi_param_6,
	.param .f64 _Z17backwardInductionPdS_idddddddi_param_7,
	.param .f64 _Z17backwardInductionPdS_idddddddi_param_8,
	.param .f64 _Z17backwardInductionPdS_idddddddi_param_9,
	.param .u32 _Z17backwardInductionPdS_idddddddi_param_10
)
{
	.reg .pred 	%p<42>;
	.reg .b32 	%r<59>;
	.reg .b32 	%f<3>;
	.reg .b64 	%rd<10>;
	.reg .b64 	%fd<84>;

	ld.param.u32 	%r10, [_Z17backwardInductionPdS_idddddddi_param_2];
	ld.param.f64 	%fd25, [_Z17backwardInductionPdS_idddddddi_param_3];
	ld.param.f64 	%fd26, [_Z17backwardInductionPdS_idddddddi_param_4];
	ld.param.f64 	%fd27, [_Z17backwardInductionPdS_idddddddi_param_5];
	ld.param.f64 	%fd28, [_Z17backwardInductionPdS_idddddddi_param_6];
	ld.param.f64 	%fd29, [_Z17backwardInductionPdS_idddddddi_param_7];
	ld.param.f64 	%fd30, [_Z17backwardInductionPdS_idddddddi_param_8];
	ld.param.f64 	%fd31, [_Z17backwardInductionPdS_idddddddi_param_9];
	ld.param.u32 	%r11, [_Z17backwardInductionPdS_idddddddi_param_10];
	mov.u32 	%r12, %ctaid.x;
	mov.u32 	%r13, %ntid.x;
	mov.u32 	%r14, %tid.x;
	mad.lo.s32 	%r1, %r12, %r13, %r14;
	setp.lt.s32 	%p7, %r10, %r1;
	@%p7 bra 	$L__BB1_19;
	sub.s32 	%r2, %r10, %r1;
	cvt.rn.f64.s32 	%fd1, %r2;
	{
	.reg .b32 %temp; 
	mov.b64 	{%temp, %r3}, %fd30;
	}
	{
	.reg .b32 %temp; 
	mov.b64 	{%temp, %r4}, %fd1;
	}
	shr.u32 	%r15, %r4, 20;
	and.b32  	%r16, %r15, 2047;
	add.s32 	%r17, %r16, -1012;
	mov.b64 	%rd5, %fd1;
	shl.b64 	%rd1, %rd5, %r17;
	setp.eq.s64 	%p40, %rd1, -9223372036854775808;
	abs.f64 	%fd2, %fd30;
	{ // callseq 2, 0
	.param .b64 param0;
	st.param.f64 	[param0], %fd2;
	.param .b64 param1;
	st.param.f64 	[param1], %fd1;
	.param .b64 retval0;
	call.uni (retval0), 
	__internal_accurate_pow, 
	(
	param0, 
	param1
	);
	ld.param.f64 	%fd32, [retval0];
	} // callseq 2
	setp.lt.s32 	%p9, %r3, 0;
	neg.f64 	%fd34, %fd32;
	selp.f64 	%fd35, %fd34, %fd32, %p40;
	selp.f64 	%fd80, %fd35, %fd32, %p9;
	setp.neu.f64 	%p10, %fd30, 0d0000000000000000;
	@%p10 bra 	$L__BB1_3;
	setp.eq.s64 	%p11, %rd1, -9223372036854775808;
	abs.f64 	%fd36, %fd1;
	setp.neu.f64 	%p12, %fd36, 0d3FE0000000000000;
	and.pred  	%p40, %p12, %p11;
	selp.b32 	%r18, %r3, 0, %p40;
	setp.lt.s32 	%p13, %r4, 0;
	or.b32  	%r19, %r18, 2146435072;
	selp.b32 	%r20, %r19, %r18, %p13;
	mov.b32 	%r21, 0;
	mov.b64 	%fd80, {%r21, %r20};
$L__BB1_3:
	add.f64 	%fd37, %fd30, %fd1;
	{
	.reg .b32 %temp; 
	mov.b64 	{%temp, %r22}, %fd37;
	}
	and.b32  	%r23, %r22, 2146435072;
	setp.ne.s32 	%p14, %r23, 2146435072;
	@%p14 bra 	$L__BB1_8;
	setp.num.f64 	%p15, %fd30, %fd30;
	@%p15 bra 	$L__BB1_6;
	add.rn.f64 	%fd80, %fd30, %fd1;
	bra.uni 	$L__BB1_8;
$L__BB1_6:
	setp.neu.f64 	%p16, %fd2, 0d7FF0000000000000;
	@%p16 bra 	$L__BB1_8;
	setp.lt.s32 	%p17, %r3, 0;
	setp.lt.s32 	%p18, %r4, 0;
	selp.b32 	%r24, 0, 2146435072, %p18;
	and.b32  	%r25, %r4, 2147483647;
	setp.ne.s32 	%p19, %r25, 1071644672;
	or.b32  	%r26, %r24, -2147483648;
	selp.b32 	%r27, %r26, %r24, %p19;
	selp.b32 	%r28, %r27, %r24, %p40;
	selp.b32 	%r29, %r28, %r24, %p17;
	mov.b32 	%r30, 0;
	mov.b64 	%fd80, {%r30, %r29};
$L__BB1_8:
	setp.eq.f64 	%p20, %fd30, 0d3FF0000000000000;
	setp.eq.s32 	%p21, %r2, 0;
	selp.f64 	%fd38, 0d3FF0000000000000, %fd80, %p21;
	selp.f64 	%fd39, 0d3FF0000000000000, %fd38, %p20;
	mul.f64 	%fd9, %fd25, %fd39;
	cvt.rn.f64.s32 	%fd10, %r1;
	{
	.reg .b32 %temp; 
	mov.b64 	{%temp, %r5}, %fd31;
	}
	{
	.reg .b32 %temp; 
	mov.b64 	{%temp, %r6}, %fd10;
	}
	shr.u32 	%r31, %r6, 20;
	and.b32  	%r32, %r31, 2047;
	add.s32 	%r33, %r32, -1012;
	mov.b64 	%rd6, %fd10;
	shl.b64 	%rd2, %rd6, %r33;
	setp.eq.s64 	%p41, %rd2, -9223372036854775808;
	abs.f64 	%fd11, %fd31;
	{ // callseq 3, 0
	.param .b64 param0;
	st.param.f64 	[param0], %fd11;
	.param .b64 param1;
	st.param.f64 	[param1], %fd10;
	.param .b64 retval0;
	call.uni (retval0), 
	__internal_accurate_pow, 
	(
	param0, 
	param1
	);
	ld.param.f64 	%fd40, [retval0];
	} // callseq 3
	setp.lt.s32 	%p23, %r5, 0;
	neg.f64 	%fd42, %fd40;
	selp.f64 	%fd43, %fd42, %fd40, %p41;
	selp.f64 	%fd82, %fd43, %fd40, %p23;
	setp.neu.f64 	%p24, %fd31, 0d0000000000000000;
	@%p24 bra 	$L__BB1_10;
	setp.eq.s64 	%p25, %rd2, -9223372036854775808;
	abs.f64 	%fd44, %fd10;
	setp.neu.f64 	%p26, %fd44, 0d3FE0000000000000;
	and.pred  	%p41, %p26, %p25;
	selp.b32 	%r34, %r5, 0, %p41;
	setp.lt.s32 	%p27, %r6, 0;
	or.b32  	%r35, %r34, 2146435072;
	selp.b32 	%r36, %r35, %r34, %p27;
	mov.b32 	%r37, 0;
	mov.b64 	%fd82, {%r37, %r36};
$L__BB1_10:
	add.f64 	%fd45, %fd31, %fd10;
	{
	.reg .b32 %temp; 
	mov.b64 	{%temp, %r38}, %fd45;
	}
	and.b32  	%r39, %r38, 2146435072;
	setp.ne.s32 	%p28, %r39, 2146435072;
	@%p28 bra 	$L__BB1_15;
	setp.num.f64 	%p29, %fd31, %fd31;
	@%p29 bra 	$L__BB1_13;
	add.rn.f64 	%fd82, %fd31, %fd10;
	bra.uni 	$L__BB1_15;
$L__BB1_13:
	setp.neu.f64 	%p30, %fd11, 0d7FF0000000000000;
	@%p30 bra 	$L__BB1_15;
	setp.lt.s32 	%p31, %r5, 0;
	setp.lt.s32 	%p32, %r6, 0;
	selp.b32 	%r40, 0, 2146435072, %p32;
	and.b32  	%r41, %r6, 2147483647;
	setp.ne.s32 	%p33, %r41, 1071644672;
	or.b32  	%r42, %r40, -2147483648;
	selp.b32 	%r43, %r42, %r40, %p33;
	selp.b32 	%r44, %r43, %r40, %p41;
	selp.b32 	%r45, %r44, %r40, %p31;
	mov.b32 	%r46, 0;
	mov.b64 	%fd82, {%r46, %r45};
$L__BB1_15:
	ld.param.u64 	%rd9, [_Z17backwardInductionPdS_idddddddi_param_0];
	setp.eq.f64 	%p34, %fd31, 0d3FF0000000000000;
	setp.eq.s32 	%p35, %r1, 0;
	selp.f64 	%fd46, 0d3FF0000000000000, %fd82, %p34;
	selp.f64 	%fd47, 0d3FF0000000000000, %fd46, %p35;
	mul.f64 	%fd18, %fd9, %fd47;
	cvta.to.global.u64 	%rd7, %rd9;
	mul.wide.s32 	%rd8, %r1, 8;
	add.s64 	%rd3, %rd7, %rd8;
	ld.global.f64 	%fd48, [%rd3];
	mov.f64 	%fd49, 0d3FF0000000000000;
	sub.f64 	%fd50, %fd49, %fd27;
	ld.global.f64 	%fd51, [%rd3+8];
	mul.f64 	%fd52, %fd50, %fd51;
	fma.rn.f64 	%fd19, %fd27, %fd48, %fd52;
	neg.f64 	%fd53, %fd28;
	mul.f64 	%fd20, %fd29, %fd53;
	fma.rn.f64 	%fd54, %fd20, 0d3FF71547652B82FE, 0d4338000000000000;
	{
	.reg .b32 %temp; 
	mov.b64 	{%r7, %temp}, %fd54;
	}
	mov.f64 	%fd55, 0dC338000000000000;
	add.rn.f64 	%fd56, %fd54, %fd55;
	fma.rn.f64 	%fd57, %fd56, 0dBFE62E42FEFA39EF, %fd20;
	fma.rn.f64 	%fd58, %fd56, 0dBC7ABC9E3B39803F, %fd57;
	fma.rn.f64 	%fd59, %fd58, 0d3E5ADE1569CE2BDF, 0d3E928AF3FCA213EA;
	fma.rn.f64 	%fd60, %fd59, %fd58, 0d3EC71DEE62401315;
	fma.rn.f64 	%fd61, %fd60, %fd58, 0d3EFA01997C89EB71;
	fma.rn.f64 	%fd62, %fd61, %fd58, 0d3F2A01A014761F65;
	fma.rn.f64 	%fd63, %fd62, %fd58, 0d3F56C16C1852B7AF;
	fma.rn.f64 	%fd64, %fd63, %fd58, 0d3F81111111122322;
	fma.rn.f64 	%fd65, %fd64, %fd58, 0d3FA55555555502A1;
	fma.rn.f64 	%fd66, %fd65, %fd58, 0d3FC5555555555511;
	fma.rn.f64 	%fd67, %fd66, %fd58, 0d3FE000000000000B;
	fma.rn.f64 	%fd68, %fd67, %fd58, 0d3FF0000000000000;
	fma.rn.f64 	%fd69, %fd68, %fd58, 0d3FF0000000000000;
	{
	.reg .b32 %temp; 
	mov.b64 	{%r8, %temp}, %fd69;
	}
	{
	.reg .b32 %temp; 
	mov.b64 	{%temp, %r9}, %fd69;
	}
	shl.b32 	%r47, %r7, 20;
	add.s32 	%r48, %r47, %r9;
	mov.b64 	%fd83, {%r8, %r48};
	{
	.reg .b32 %temp; 
	mov.b64 	{%temp, %r49}, %fd20;
	}
	mov.b32 	%f2, %r49;
	abs.f32 	%f1, %f2;
	setp.lt.f32 	%p36, %f1, 0f4086232B;
	@%p36 bra 	$L__BB1_18;
	setp.lt.f64 	%p37, %fd20, 0d0000000000000000;
	add.f64 	%fd70, %fd20, 0d7FF0000000000000;
	selp.f64 	%fd83, 0d0000000000000000, %fd70, %p37;
	setp.geu.f32 	%p38, %f1, 0f40874800;
	@%p38 bra 	$L__BB1_18;
	shr.u32 	%r50, %r7, 31;
	add.s32 	%r51, %r7, %r50;
	shr.s32 	%r52, %r51, 1;
	shl.b32 	%r53, %r52, 20;
	add.s32 	%r54, %r9, %r53;
	mov.b64 	%fd71, {%r8, %r54};
	sub.s32 	%r55, %r7, %r52;
	shl.b32 	%r56, %r55, 20;
	add.s32 	%r57, %r56, 1072693248;
	mov.b32 	%r58, 0;
	mov.b64 	%fd72, {%r58, %r57};
	mul.f64 	%fd83, %fd72, %fd71;
$L__BB1_18:
	mul.f64 	%fd73, %fd19, %fd83;
	setp.eq.s32 	%p39, %r11, 0;
	sub.f64 	%fd74, %fd18, %fd26;
	sub.f64 	%fd75, %fd26, %fd18;
	selp.f64 	%fd76, %fd74, %fd75, %p39;
	max.f64 	%fd77, %fd76, 0d0000000000000000;
	max.f64 	%fd78, %fd73, %fd77;
	st.global.f64 	[%rd3], %fd78;
$L__BB1_19:
	ret;

}
.func  (.param .b64 func_retval0) __internal_accurate_pow(
	.param .b64 __internal_accurate_pow_param_0,
	.param .b64 __internal_accurate_pow_param_1
)
{
	.reg .pred 	%p<8>;
	.reg .b32 	%r<49>;
	.reg .b32 	%f<3>;
	.reg .b64 	%fd<109>;

	ld.param.f64 	%fd10, [__internal_accurate_pow_param_0];
	ld.param.f64 	%fd11, [__internal_accurate_pow_param_1];
	{
	.reg .b32 %temp; 
	mov.b64 	{%temp, %r46}, %fd10;
	}
	{
	.reg .b32 %temp; 
	mov.b64 	{%r45, %temp}, %fd10;
	}
	shr.u32 	%r47, %r46, 20;
	setp.gt.u32 	%p1, %r46, 1048575;
	@%p1 bra 	$L__BB2_2;
	mul.f64 	%fd12, %fd10, 0d4350000000000000;
	{
	.reg .b32 %temp; 
	mov.b64 	{%temp, %r46}, %fd12;
	}
	{
	.reg .b32 %temp; 
	mov.b64 	{%r45, %temp}, %fd12;
	}
	shr.u32 	%r16, %r46, 20;
	add.s32 	%r47, %r16, -54;
$L__BB2_2:
	add.s32 	%r48, %r47, -1023;
	and.b32  	%r17, %r46, -2146435073;
	or.b32  	%r18, %r17, 1072693248;
	mov.b64 	%fd107, {%r45, %r18};
	setp.lt.u32 	%p2, %r18, 1073127583;
	@%p2 bra 	$L__BB2_4;
	{
	.reg .b32 %temp; 
	mov.b64 	{%r19, %temp}, %fd107;
	}
	{
	.reg .b32 %temp; 
	mov.b64 	{%temp, %r20}, %fd107;
	}
	add.s32 	%r21, %r20, -1048576;
	mov.b64 	%fd107, {%r19, %r21};
	add.s32 	%r48, %r47, -1022;
$L__BB2_4:
	add.f64 	%fd13, %fd107, 0dBFF0000000000000;
	add.f64 	%fd14, %fd107, 0d3FF0000000000000;
	rcp.approx.ftz.f64 	%fd15, %fd14;
	neg.f64 	%fd16, %fd14;
	fma.rn.f64 	%fd17, %fd16, %fd15, 0d3FF0000000000000;
	fma.rn.f64 	%fd18, %fd17, %fd17, %fd17;
	fma.rn.f64 	%fd19, %fd18, %fd15, %fd15;
	mul.f64 	%fd20, %fd13, %fd19;
	fma.rn.f64 	%fd21, %fd13, %fd19, %fd20;
	mul.f64 	%fd22, %fd21, %fd21;
	fma.rn.f64 	%fd23, %fd22, 0d3EB0F5FF7D2CAFE2, 0d3ED0F5D241AD3B5A;
	fma.rn.f64 	%fd24, %fd23, %fd22, 0d3EF3B20A75488A3F;
	fma.rn.f64 	%fd25, %fd24, %fd22, 0d3F1745CDE4FAECD5;
	fma.rn.f64 	%fd26, %fd25, %fd22, 0d3F3C71C7258A578B;
	fma.rn.f64 	%fd27, %fd26, %fd22, 0d3F6249249242B910;
	fma.rn.f64 	%fd28, %fd27, %fd22, 0d3F89999999999DFB;
	sub.f64 	%fd29, %fd13, %fd21;
	add.f64 	%fd30, %fd29, %fd29;
	neg.f64 	%fd31, %fd21;
	fma.rn.f64 	%fd32, %fd31, %fd13, %fd30;
	mul.f64 	%fd33, %fd19, %fd32;
	fma.rn.f64 	%fd34, %fd22, %fd28, 0d3FB5555555555555;
	mov.f64 	%fd35, 0d3FB5555555555555;
	sub.f64 	%fd36, %fd35, %fd34;
	fma.rn.f64 	%fd37, %fd22, %fd28, %fd36;
	add.f64 	%fd38, %fd37, 0dBC46A4CB00B9E7B0;
	add.f64 	%fd39, %fd34, %fd38;
	sub.f64 	%fd40, %fd34, %fd39;
	add.f64 	%fd41, %fd38, %fd40;
	mul.rn.f64 	%fd42, %fd21, %fd21;
	neg.f64 	%fd43, %fd42;
	fma.rn.f64 	%fd44, %fd21, %fd21, %fd43;
	{
	.reg .b32 %temp; 
	mov.b64 	{%r22, %temp}, %fd33;
	}
	{
	.reg .b32 %temp; 
	mov.b64 	{%temp, %r23}, %fd33;
	}
	add.s32 	%r24, %r23, 1048576;
	mov.b64 	%fd45, {%r22, %r24};
	fma.rn.f64 	%fd46, %fd21, %fd45, %fd44;
	mul.rn.f64 	%fd47, %fd42, %fd21;
	neg.f64 	%fd48, %fd47;
	fma.rn.f64 	%fd49, %fd42, %fd21, %fd48;
	fma.rn.f64 	%fd50, %fd42, %fd33, %fd49;
	fma.rn.f64 	%fd51, %fd46, %fd21, %fd50;
	mul.rn.f64 	%fd52, %fd39, %fd47;
	neg.f64 	%fd53, %fd52;
	fma.rn.f64 	%fd54, %fd39, %fd47, %fd53;
	fma.rn.f64 	%fd55, %fd39, %fd51, %fd54;
	fma.rn.f64 	%fd56, %fd41, %fd47, %fd55;
	add.f64 	%fd57, %fd52, %fd56;
	sub.f64 	%fd58, %fd52, %fd57;
	add.f64 	%fd59, %fd56, %fd58;
	add.f64 	%fd60, %fd21, %fd57;
	sub.f64 	%fd61, %fd21, %fd60;
	add.f64 	%fd62, %fd57, %fd61;
	add.f64 	%fd63, %fd59, %fd62;
	add.f64 	%fd64, %fd33, %fd63;
	add.f64 	%fd65, %fd60, %fd64;
	sub.f64 	%fd66, %fd60, %fd65;
	add.f64 	%fd67, %fd64, %fd66;
	xor.b32  	%r25, %r48, -2147483648;
	mov.b32 	%r26, 1127219200;
	mov.b64 	%fd68, {%r25, %r26};
	mov.b32 	%r27, -2147483648;
	mov.b64 	%fd69, {%r27, %r26};
	sub.f64 	%fd70, %fd68, %fd69;
	fma.rn.f64 	%fd71, %fd70, 0d3FE62E42FEFA39EF, %fd65;
	fma.rn.f64 	%fd72, %fd70, 0dBFE62E42FEFA39EF, %fd71;
	sub.f64 	%fd73, %fd72, %fd65;
	sub.f64 	%fd74, %fd67, %fd73;
	fma.rn.f64 	%fd75, %fd70, 0d3C7ABC9E3B39803F, %fd74;
	add.f64 	%fd76, %fd71, %fd75;
	sub.f64 	%fd77, %fd71, %fd76;
	add.f64 	%fd78, %fd75, %fd77;
	{
	.reg .b32 %temp; 
	mov.b64 	{%temp, %r28}, %fd11;
	}
	{
	.reg .b32 %temp; 
	mov.b64 	{%r29, %temp}, %fd11;
	}
	shl.b32 	%r30, %r28, 1;
	setp.gt.u32 	%p3, %r30, -33554433;
	and.b32  	%r31, %r28, -15728641;
	selp.b32 	%r32, %r31, %r28, %p3;
	mov.b64 	%fd79, {%r29, %r32};
	mul.rn.f64 	%fd80, %fd76, %fd79;
	neg.f64 	%fd81, %fd80;
	fma.rn.f64 	%fd82, %fd76, %fd79, %fd81;
	fma.rn.f64 	%fd83, %fd78, %fd79, %fd82;
	add.f64 	%fd4, %fd80, %fd83;
	sub.f64 	%fd84, %fd80, %fd4;
	add.f64 	%fd5, %fd83, %fd84;
	fma.rn.f64 	%fd85, %fd4, 0d3FF71547652B82FE, 0d4338000000000000;
	{
	.reg .b32 %temp; 
	mov.b64 	{%r13, %temp}, %fd85;
	}
	mov.f64 	%fd86, 0dC338000000000000;
	add.rn.f64 	%fd87, %fd85, %fd86;
	fma.rn.f64 	%fd88, %fd87, 0dBFE62E42FEFA39EF, %fd4;
	fma.rn.f64 	%fd89, %fd87, 0dBC7ABC9E3B39803F, %fd88;
	fma.rn.f64 	%fd90, %fd89, 0d3E5ADE1569CE2BDF, 0d3E928AF3FCA213EA;
	fma.rn.f64 	%fd91, %fd90, %fd89, 0d3EC71DEE62401315;
	fma.rn.f64 	%fd92, %fd91, %fd89, 0d3EFA01997C89EB71;
	fma.rn.f64 	%fd93, %fd92, %fd89, 0d3F2A01A014761F65;
	fma.rn.f64 	%fd94, %fd93, %fd89, 0d3F56C16C1852B7AF;
	fma.rn.f64 	%fd95, %fd94, %fd89, 0d3F81111111122322;
	fma.rn.f64 	%fd96, %fd95, %fd89, 0d3FA55555555502A1;
	fma.rn.f64 	%fd97, %fd96, %fd89, 0d3FC5555555555511;
	fma.rn.f64 	%fd98, %fd97, %fd89, 0d3FE000000000000B;
	fma.rn.f64 	%fd99, %fd98, %fd89, 0d3FF0000000000000;
	fma.rn.f64 	%fd100, %fd99, %fd89, 0d3FF0000000000000;
	{
	.reg .b32 %temp; 
	mov.b64 	{%r14, %temp}, %fd100;
	}
	{
	.reg .b32 %temp; 
	mov.b64 	{%temp, %r15}, %fd100;
	}
	shl.b32 	%r33, %r13, 20;
	add.s32 	%r34, %r33, %r15;
	mov.b64 	%fd108, {%r14, %r34};
	{
	.reg .b32 %temp; 
	mov.b64 	{%temp, %r35}, %fd4;
	}
	mov.b32 	%f2, %r35;
	abs.f32 	%f1, %f2;
	setp.lt.f32 	%p4, %f1, 0f4086232B;
	@%p4 bra 	$L__BB2_7;
	setp.lt.f64 	%p5, %fd4, 0d0000000000000000;
	add.f64 	%fd101, %fd4, 0d7FF0000000000000;
	selp.f64 	%fd108, 0d0000000000000000, %fd101, %p5;
	setp.geu.f32 	%p6, %f1, 0f40874800;
	@%p6 bra 	$L__BB2_7;
	shr.u32 	%r36, %r13, 31;
	add.s32 	%r37, %r13, %r36;
	shr.s32 	%r38, %r37, 1;
	shl.b32 	%r39, %r38, 20;
	add.s32 	%r40, %r15, %r39;
	mov.b64 	%fd102, {%r14, %r40};
	sub.s32 	%r41, %r13, %r38;
	shl.b32 	%r42, %r41, 20;
	add.s32 	%r43, %r42, 1072693248;
	mov.b32 	%r44, 0;
	mov.b64 	%fd103, {%r44, %r43};
	mul.f64 	%fd108, %fd103, %fd102;
$L__BB2_7:
	abs.f64 	%fd104, %fd108;
	setp.eq.f64 	%p7, %fd104, 0d7FF0000000000000;
	fma.rn.f64 	%fd105, %fd108, %fd5, %fd108;
	selp.f64 	%fd106, %fd108, %fd105, %p7;
	st.param.f64 	[func_retval0], %fd106;
	ret;

}


// ===== COMPILED SASS (sm_100) =====

	.target	sm_100

	.elftype	@"ET_EXEC"


//--------------------- .note.nv.tkinfo           --------------------------
	.section	.note.nv.tkinfo,"",@"SHT_NOTE"
	.sectionflags	@"SHF_NOTE_NV_TKINFO"
	.tkinfo
        /*0018*/ 	.word	0x00000002
        /*0030*/ 	.string	""
        /*0030*/ 	.string	"ptxas"
        /*0030*/ 	.string	"Cuda compilation tools, release 13.0, V13.0.88"
        /*0030*/ 	.string	"Build cuda_13.0.r13.0/compiler.36424714_0"
        /*0030*/ 	.string	"-arch sm_100 -m 64 "



//--------------------- .note.nv.cuinfo           --------------------------
	.section	.note.nv.cuinfo,"",@"SHT_NOTE"
	.sectionflags	@"SHF_NOTE_NV_CUINFO"
        /*0018*/ 	.short	0x0002
        /*001a*/ 	.short	0x0064
        /*001c*/ 	.short	0x0082
	.zero		2


//--------------------- .nv.info                  --------------------------
	.section	.nv.info,"",@"SHT_CUDA_INFO"
	.align	4


	//----- nvinfo : EIATTR_REGCOUNT
	.align		4
        /*0000*/ 	.byte	0x04, 0x2f
        /*0002*/ 	.short	(.L_1 - .L_0)
	.align		4
.L_0:
        /*0004*/ 	.word	index@(_Z21initializeAssetPricesPdS_ddddii)
        /*0008*/ 	.word	0x0000001e


	//----- nvinfo : EIATTR_FRAME_SIZE
	.align		4
.L_1:
        /*000c*/ 	.byte	0x04, 0x11
        /*000e*/ 	.short	(.L_3 - .L_2)
	.align		4
.L_2:
        /*0010*/ 	.word	index@($_Z21initializeAssetPricesPdS_ddddii$__internal_accurate_pow)
        /*0014*/ 	.word	0x00000000


	//----- nvinfo : EIATTR_FRAME_SIZE
	.align		4
.L_3:
        /*0018*/ 	.byte	0x04, 0x11
        /*001a*/ 	.short	(.L_5 - .L_4)
	.align		4
.L_4:
        /*001c*/ 	.word	index@(_Z21initializeAssetPricesPdS_ddddii)
        /*0020*/ 	.word	0x00000000


	//----- nvinfo : EIATTR_REGCOUNT
	.align		4
.L_5:
        /*0024*/ 	.byte	0x04, 0x2f
        /*0026*/ 	.short	(.L_7 - .L_6)
	.align		4
.L_6:
        /*0028*/ 	.word	index@(_Z17backwardInductionPdS_idddddddi)
        /*002c*/ 	.word	0x0000001e


	//----- nvinfo : EIATTR_FRAME_SIZE
	.align		4
.L_7:
        /*0030*/ 	.byte	0x04, 0x11
        /*0032*/ 	.short	(.L_9 - .L_8)
	.align		4
.L_8:
        /*0034*/ 	.word	index@($_Z17backwardInductionPdS_idddddddi$__internal_accurate_pow)
        /*0038*/ 	.word	0x00000000


	//----- nvinfo : EIATTR_FRAME_SIZE
	.align		4
.L_9:
        /*003c*/ 	.byte	0x04, 0x11
        /*003e*/ 	.short	(.L_11 - .L_10)
	.align		4
.L_10:
        /*0040*/ 	.word	index@(_Z17backwardInductionPdS_idddddddi)
        /*0044*/ 	.word	0x00000000


	//----- nvinfo : EIATTR_MIN_STACK_SIZE
	.align		4
.L_11:
        /*0048*/ 	.byte	0x04, 0x12
        /*004a*/ 	.short	(.L_13 - .L_12)
	.align		4
.L_12:
        /*004c*/ 	.word	index@(_Z17backwardInductionPdS_idddddddi)
        /*0050*/ 	.word	0x00000000


	//----- nvinfo : EIATTR_MIN_STACK_SIZE
	.align		4
.L_13:
        /*0054*/ 	.byte	0x04, 0x12
        /*0056*/ 	.short	(.L_15 - .L_14)
	.align		4
.L_14:
        /*0058*/ 	.word	index@(_Z21initializeAssetPricesPdS_ddddii)
        /*005c*/ 	.word	0x00000000
.L_15:


//--------------------- .nv.compat                --------------------------
	.section	.nv.compat,"",@"SHT_CUDA_COMPAT_INFO"
	.align	4
        /*0000*/ 	.byte	0x02, 0x09, 0x00, 0x00, 0x02, 0x02, 0x01, 0x00, 0x02, 0x05, 0x05, 0x00, 0x03, 0x07, 0x01, 0x01
        /*0010*/ 	.byte	0x02, 0x03, 0x00, 0x00, 0x02, 0x06, 0x01, 0x00, 0x04, 0x0b, 0x08, 0x00, 0x01, 0x00, 0x00, 0x00
        /*0020*/ 	.byte	0x00, 0x00, 0x00, 0x00


//--------------------- .nv.info._Z17backwardInductionPdS_idddddddi --------------------------
	.section	.nv.info._Z17backwardInductionPdS_idddddddi,"",@"SHT_CUDA_INFO"
	.sectionflags	@""
	.align	4


	//----- nvinfo : EIATTR_CUDA_API_VERSION
	.align		4
        /*0000*/ 	.byte	0x04, 0x37
        /*0002*/ 	.short	(.L_17 - .L_16)
.L_16:
        /*0004*/ 	.word	0x00000082


	//----- nvinfo : EIATTR_KPARAM_INFO
	.align		4
.L_17:
        /*0008*/ 	.byte	0x04, 0x17
        /*000a*/ 	.short	(.L_19 - .L_18)
.L_18:
        /*000c*/ 	.word	0x00000000
        /*0010*/ 	.short	0x000a
        /*0012*/ 	.short	0x0050
        /*0014*/ 	.byte	0x00, 0xf0, 0x11, 0x00


	//----- nvinfo : EIATTR_KPARAM_INFO
	.align		4
.L_19:
        /*0018*/ 	.byte	0x04, 0x17
        /*001a*/ 	.short	(.L_21 - .L_20)
.L_20:
        /*001c*/ 	.word	0x00000000
        /*0020*/ 	.short	0x0009
        /*0022*/ 	.short	0x0048
        /*0024*/ 	.byte	0x00, 0xf0, 0x21, 0x00


	//----- nvinfo : EIATTR_KPARAM_INFO
	.align		4
.L_21:
        /*0028*/ 	.byte	0x04, 0x17
        /*002a*/ 	.short	(.L_23 - .L_22)
.L_22:
        /*002c*/ 	.word	0x00000000
        /*0030*/ 	.short	0x0008
        /*0032*/ 	.short	0x0040
        /*0034*/ 	.byte	0x00, 0xf0, 0x21, 0x00


	//----- nvinfo : EIATTR_KPARAM_INFO
	.align		4
.L_23:
        /*0038*/ 	.byte	0x04, 0x17
        /*003a*/ 	.short	(.L_25 - .L_24)
.L_24:
        /*003c*/ 	.word	0x00000000
        /*0040*/ 	.short	0x0007
        /*0042*/ 	.short	0x0038
        /*0044*/ 	.byte	0x00, 0xf0, 0x21, 0x00


	//----- nvinfo : EIATTR_KPARAM_INFO
	.align		4
.L_25:
        /*0048*/ 	.byte	0x04, 0x17
        /*004a*/ 	.short	(.L_27 - .L_26)
.L_26:
        /*004c*/ 	.word	0x00000000
        /*0050*/ 	.short	0x0006
        /*0052*/ 	.short	0x0030
        /*0054*/ 	.byte	0x00, 0xf0, 0x21, 0x00


	//----- nvinfo : EIATTR_KPARAM_INFO
	.align		4
.L_27:
        /*0058*/ 	.byte	0x04, 0x17
        /*005a*/ 	.short	(.L_29 - .L_28)
.L_28:
        /*005c*/ 	.word	0x00000000
        /*0060*/ 	.short	0x0005
        /*0062*/ 	.short	0x0028
        /*0064*/ 	.byte	0x00, 0xf0, 0x21, 0x00


	//----- nvinfo : EIATTR_KPARAM_INFO
	.align		4
.L_29:
        /*0068*/ 	.byte	0x04, 0x17
        /*006a*/ 	.short	(.L_31 - .L_30)
.L_30:
        /*006c*/ 	.word	0x00000000
        /*0070*/ 	.short	0x0004
        /*0072*/ 	.short	0x0020
        /*0074*/ 	.byte	0x00, 0xf0, 0x21, 0x00


	//----- nvinfo : EIATTR_KPARAM_INFO
	.align		4
.L_31:
        /*0078*/ 	.byte	0x04, 0x17
        /*007a*/ 	.short	(.L_33 - .L_32)
.L_32:
        /*007c*/ 	.word	0x00000000
        /*0080*/ 	.short	0x0003
        /*0082*/ 	.short	0x0018
        /*0084*/ 	.byte	0x00, 0xf0, 0x21, 0x00


	//----- nvinfo : EIATTR_KPARAM_INFO
	.align		4
.L_33:
        /*0088*/ 	.byte	0x04, 0x17
        /*008a*/ 	.short	(.L_35 - .L_34)
.L_34:
        /*008c*/ 	.word	0x00000000
        /*0090*/ 	.short	0x0002
        /*0092*/ 	.short	0x0010
        /*0094*/ 	.byte	0x00, 0xf0, 0x11, 0x00


	//----- nvinfo : EIATTR_KPARAM_INFO
	.align		4
.L_35:
        /*0098*/ 	.byte	0x04, 0x17
        /*009a*/ 	.short	(.L_37 - .L_36)
.L_36:
        /*009c*/ 	.word	0x00000000
        /*00a0*/ 	.short	0x0001
        /*00a2*/ 	.short	0x0008
        /*00a4*/ 	.byte	0x00, 0xf5, 0x21, 0x00


	//----- nvinfo : EIATTR_KPARAM_INFO
	.align		4
.L_37:
        /*00a8*/ 	.byte	0x04, 0x17
        /*00aa*/ 	.short	(.L_39 - .L_38)
.L_38:
        /*00ac*/ 	.word	0x00000000
        /*00b0*/ 	.short	0x0000
        /*00b2*/ 	.short	0x0000
        /*00b4*/ 	.byte	0x00, 0xf5, 0x21, 0x00


	//----- nvinfo : EIATTR_SPARSE_MMA_MASK
	.align		4
.L_39:
        /*00b8*/ 	.byte	0x03, 0x50
        /*00ba*/ 	.short	0x0000


	//----- nvinfo : EIATTR_MAXREG_COUNT
	.align		4
        /*00bc*/ 	.byte	0x03, 0x1b
        /*00be*/ 	.short	0x00ff


	//----- nvinfo : EIATTR_MERCURY_ISA_VERSION
	.align		4
        /*00c0*/ 	.byte	0x03, 0x5f
        /*00c2*/ 	.short	0x0101


	//----- nvinfo : EIATTR_VRC_CTA_INIT_COUNT
	.align		4
        /*00c4*/ 	.byte	0x02, 0x4a
	.zero		1
	.zero		1


	//----- nvinfo : EIATTR_EXIT_INSTR_OFFSETS
	.align		4
        /*00c8*/ 	.byte	0x04, 0x1c
        /*00ca*/ 	.short	(.L_41 - .L_40)


	//   ....[0]....
.L_40:
        /*00cc*/ 	.word	0x00000070


	//   ....[1]....
        /*00d0*/ 	.word	0x00000e20


	//----- nvinfo : EIATTR_CRS_STACK_SIZE
	.align		4
.L_41:
        /*00d4*/ 	.byte	0x04, 0x1e
        /*00d6*/ 	.short	(.L_43 - .L_42)
.L_42:
        /*00d8*/ 	.word	0x00000000


	//----- nvinfo : EIATTR_CBANK_PARAM_SIZE
	.align		4
.L_43:
        /*00dc*/ 	.byte	0x03, 0x19
        /*00de*/ 	.short	0x0054


	//----- nvinfo : EIATTR_PARAM_CBANK
	.align		4
        /*00e0*/ 	.byte	0x04, 0x0a
        /*00e2*/ 	.short	(.L_45 - .L_44)
	.align		4
.L_44:
        /*00e4*/ 	.word	index@(.nv.constant0._Z17backwardInductionPdS_idddddddi)
        /*00e8*/ 	.short	0x0380
        /*00ea*/ 	.short	0x0054


	//----- nvinfo : EIATTR_SW_WAR
	.align		4
.L_45:
        /*00ec*/ 	.byte	0x04, 0x36
        /*00ee*/ 	.short	(.L_47 - .L_46)
.L_46:
        /*00f0*/ 	.word	0x00000008
.L_47:


//--------------------- .nv.info._Z21initializeAssetPricesPdS_ddddii --------------------------
	.section	.nv.info._Z21initializeAssetPricesPdS_ddddii,"",@"SHT_CUDA_INFO"
	.sectionflags	@""
	.align	4


	//----- nvinfo : EIATTR_CUDA_API_VERSION
	.align		4
        /*0000*/ 	.byte	0x04, 0x37
        /*0002*/ 	.short	(.L_49 - .L_48)
.L_48:
        /*0004*/ 	.word	0x00000082


	//----- nvinfo : EIATTR_KPARAM_INFO
	.align		4
.L_49:
        /*0008*/ 	.byte	0x04, 0x17
        /*000a*/ 	.short	(.L_51 - .L_50)
.L_50:
        /*000c*/ 	.word	0x00000000
        /*0010*/ 	.short	0x0007
        /*0012*/ 	.short	0x0034
        /*0014*/ 	.byte	0x00, 0xf0, 0x11, 0x00


	//----- nvinfo : EIATTR_KPARAM_INFO
	.align		4
.L_51:
        /*0018*/ 	.byte	0x04, 0x17
        /*001a*/ 	.short	(.L_53 - .L_52)
.L_52:
        /*001c*/ 	.word	0x00000000
        /*0020*/ 	.short	0x0006
        /*0022*/ 	.short	0x0030
        /*0024*/ 	.byte	0x00, 0xf0, 0x11, 0x00


	//----- nvinfo : EIATTR_KPARAM_INFO
	.align		4
.L_53:
        /*0028*/ 	.byte	0x04, 0x17
        /*002a*/ 	.short	(.L_55 - .L_54)
.L_54:
        /*002c*/ 	.word	0x00000000
        /*0030*/ 	.short	0x0005
        /*0032*/ 	.short	0x0028
        /*0034*/ 	.byte	0x00, 0xf0, 0x21, 0x00


	//----- nvinfo : EIATTR_KPARAM_INFO
	.align		4
.L_55:
        /*0038*/ 	.byte	0x04, 0x17
        /*003a*/ 	.short	(.L_57 - .L_56)
.L_56:
        /*003c*/ 	.word	0x00000000
        /*0040*/ 	.short	0x0004
        /*0042*/ 	.short	0x0020
        /*0044*/ 	.byte	0x00, 0xf0, 0x21, 0x00


	//----- nvinfo : EIATTR_KPARAM_INFO
	.align		4
.L_57:
        /*0048*/ 	.byte	0x04, 0x17
        /*004a*/ 	.short	(.L_59 - .L_58)
.L_58:
        /*004c*/ 	.word	0x00000000
        /*0050*/ 	.short	0x0003
        /*0052*/ 	.short	0x0018
        /*0054*/ 	.byte	0x00, 0xf0, 0x21, 0x00


	//----- nvinfo : EIATTR_KPARAM_INFO
	.align		4
.L_59:
        /*0058*/ 	.byte	0x04, 0x17
        /*005a*/ 	.short	(.L_61 - .L_60)
.L_60:
        /*005c*/ 	.word	0x00000000
        /*0060*/ 	.short	0x0002
        /*0062*/ 	.short	0x0010
        /*0064*/ 	.byte	0x00, 0xf0, 0x21, 0x00


	//----- nvinfo : EIATTR_KPARAM_INFO
	.align		4
.L_61:
        /*0068*/ 	.byte	0x04, 0x17
        /*006a*/ 	.short	(.L_63 - .L_62)
.L_62:
        /*006c*/ 	.word	0x00000000
        /*0070*/ 	.short	0x0001
        /*0072*/ 	.short	0x0008
        /*0074*/ 	.byte	0x00, 0xf5, 0x21, 0x00


	//----- nvinfo : EIATTR_KPARAM_INFO
	.align		4
.L_63:
        /*0078*/ 	.byte	0x04, 0x17
        /*007a*/ 	.short	(.L_65 - .L_64)
.L_64:
        /*007c*/ 	.word	0x00000000
        /*0080*/ 	.short	0x0000
        /*0082*/ 	.short	0x0000
        /*0084*/ 	.byte	0x00, 0xf5, 0x21, 0x00


	//----- nvinfo : EIATTR_SPARSE_MMA_MASK
	.align		4
.L_65:
        /*0088*/ 	.byte	0x03, 0x50
        /*008a*/ 	.short	0x0000


	//----- nvinfo : EIATTR_MAXREG_COUNT
	.align		4
        /*008c*/ 	.byte	0x03, 0x1b
        /*008e*/ 	.short	0x00ff


	//----- nvinfo : EIATTR_MERCURY_ISA_VERSION
	.align		4
        /*0090*/ 	.byte	0x03, 0x5f
        /*0092*/ 	.short	0x0101


	//----- nvinfo : EIATTR_VRC_CTA_INIT_COUNT
	.align		4
        /*0094*/ 	.byte	0x02, 0x4a
	.zero		1
	.zero		1


	//----- nvinfo : EIATTR_EXIT_INSTR_OFFSETS
	.align		4
        /*0098*/ 	.byte	0x04, 0x1c
        /*009a*/ 	.short	(.L_67 - .L_66)


	//   ....[0]....
.L_66:
        /*009c*/ 	.word	0x00000070


	//   ....[1]....
        /*00a0*/ 	.word	0x00000990


	//   ....[2]....
        /*00a4*/ 	.word	0x00000a80


	//----- nvinfo : EIATTR_CRS_STACK_SIZE
	.align		4
.L_67:
        /*00a8*/ 	.byte	0x04, 0x1e
        /*00aa*/ 	.short	(.L_69 - .L_68)
.L_68:
        /*00ac*/ 	.word	0x00000000


	//----- nvinfo : EIATTR_CBANK_PARAM_SIZE
	.align		4
.L_69:
        /*00b0*/ 	.byte	0x03, 0x19
        /*00b2*/ 	.short	0x0038


	//----- nvinfo : EIATTR_PARAM_CBANK
	.align		4
        /*00b4*/ 	.byte	0x04, 0x0a
        /*00b6*/ 	.short	(.L_71 - .L_70)
	.align		4
.L_70:
        /*00b8*/ 	.word	index@(.nv.constant0._Z21initializeAssetPricesPdS_ddddii)
        /*00bc*/ 	.short	0x0380
        /*00be*/ 	.short	0x0038


	//----- nvinfo : EIATTR_SW_WAR
	.align		4
.L_71:
        /*00c0*/ 	.byte	0x04, 0x36
        /*00c2*/ 	.short	(.L_73 - .L_72)
.L_72:
        /*00c4*/ 	.word	0x00000008
.L_73:


//--------------------- .nv.callgraph             --------------------------
	.section	.nv.callgraph,"",@"SHT_CUDA_CALLGRAPH"
	.align	4
	.sectionentsize	8
	.align		4
        /*0000*/ 	.word	0x00000000
	.align		4
        /*0004*/ 	.word	0xffffffff
	.align		4
        /*0008*/ 	.word	0x00000000
	.align		4
        /*000c*/ 	.word	0xfffffffe
	.align		4
        /*0010*/ 	.word	0x00000000
	.align		4
        /*0014*/ 	.word	0xfffffffd
	.align		4
        /*0018*/ 	.word	0x00000000
	.align		4
        /*001c*/ 	.word	0xfffffffc


//--------------------- .text._Z17backwardInductionPdS_idddddddi --------------------------
	.section	.text._Z17backwardInductionPdS_idddddddi,"ax",@progbits
	.align	128
        .global         _Z17backwardInductionPdS_idddddddi
        .type           _Z17backwardInductionPdS_idddddddi,@function
        .size           _Z17backwardInductionPdS_idddddddi,(.L_x_22 - _Z17backwardInductionPdS_idddddddi)
        .other          _Z17backwardInductionPdS_idddddddi,@"STO_CUDA_ENTRY STV_DEFAULT"
_Z17backwardInductionPdS_idddddddi:
.text._Z17backwardInductionPdS_idddddddi:
[----:B------:R-:W-:Y:S01]  /*0000*/  LDC R1, c[0x0][0x37c] ;  /* 0x0000df00ff017b82 */ /* 0x000fe20000000800 */
[----:B------:R-:W0:Y:S07]  /*0010*/  S2R R3, SR_TID.X ;  /* 0x0000000000037919 */ /* 0x000e2e0000002100 */
[----:B------:R-:W0:Y:S01]  /*0020*/  S2UR UR4, SR_CTAID.X ;  /* 0x00000000000479c3 */ /* 0x000e220000002500 */
[----:B------:R-:W1:Y:S07]  /*0030*/  LDCU UR5, c[0x0][0x390] ;  /* 0x00007200ff0577ac */ /* 0x000e6e0008000800 */
[----:B------:R-:W0:Y:S02]  /*0040*/  LDC R2, c[0x0][0x360] ;  /* 0x0000d800ff027b82 */ /* 0x000e240000000800 */
[----:B0-----:R-:W-:-:S05]  /*0050*/  IMAD R2, R2, UR4, R3 ;  /* 0x0000000402027c24 */ /* 0x001fca000f8e0203 */
[----:B-1----:R-:W-:-:S13]  /*0060*/  ISETP.GT.AND P0, PT, R2, UR5, PT ;  /* 0x0000000502007c0c */ /* 0x002fda000bf04270 */
[----:B------:R-:W-:Y:S05]  /*0070*/  @P0 EXIT ;  /* 0x000000000000094d */ /* 0x000fea0003800000 */
[----:B------:R-:W-:Y:S01]  /*0080*/  IADD3 R3, PT, PT, -R2, UR5, RZ ;  /* 0x0000000502037c10 */ /* 0x000fe2000fffe1ff */
[----:B------:R-:W0:Y:S01]  /*0090*/  LDCU.64 UR4, c[0x0][0x3c0] ;  /* 0x00007800ff0477ac */ /* 0x000e220008000a00 */
[----:B------:R-:W-:Y:S02]  /*00a0*/  BSSY.RECONVERGENT B0, `(.L_x_0) ;  /* 0x0000010000007945 */ /* 0x000fe40003800200 */
[----:B------:R-:W1:Y:S02]  /*00b0*/  I2F.F64 R8, R3 ;  /* 0x0000000300087312 */ /* 0x000e640000201c00 */
[----:B-1----:R-:W-:Y:S01]  /*00c0*/  SHF.R.U32.HI R0, RZ, 0x14, R9 ;  /* 0x00000014ff007819 */ /* 0x002fe20000011609 */
[----:B0-----:R-:W-:-:S03]  /*00d0*/  DADD R26, -RZ, |UR4| ;  /* 0x40000004ff1a7e29 */ /* 0x001fc60008000100 */
[----:B------:R-:W-:-:S05]  /*00e0*/  LOP3.LUT R0, R0, 0x7ff, RZ, 0xc0, !PT ;  /* 0x000007ff00007812 */ /* 0x000fca00078ec0ff */
[----:B------:R-:W-:Y:S01]  /*00f0*/  VIADD R5, R0, 0xfffffc0c ;  /* 0xfffffc0c00057836 */ /* 0x000fe20000000000 */
[----:B------:R-:W-:Y:S01]  /*0100*/  MOV R0, 0x1a0 ;  /* 0x000001a000007802 */ /* 0x000fe20000000f00 */
[----:B------:R-:W-:Y:S02]  /*0110*/  IMAD.MOV.U32 R12, RZ, RZ, R26 ;  /* 0x000000ffff0c7224 */ /* 0x000fe400078e001a */
[----:B------:R-:W-:Y:S01]  /*0120*/  IMAD.MOV.U32 R26, RZ, RZ, R8 ;  /* 0x000000ffff1a7224 */ /* 0x000fe200078e0008 */
[CC--:B------:R-:W-:Y:S02]  /*0130*/  SHF.L.U32 R4, R8.reuse, R5.reuse, RZ ;  /* 0x0000000508047219 */ /* 0x0c0fe400000006ff */
[--C-:B------:R-:W-:Y:S01]  /*0140*/  SHF.L.U64.HI R6, R8, R5, R9.reuse ;  /* 0x0000000508067219 */ /* 0x100fe20000010209 */
[----:B------:R-:W-:Y:S01]  /*0150*/  IMAD.MOV.U32 R5, RZ, RZ, R9 ;  /* 0x000000ffff057224 */ /* 0x000fe200078e0009 */
[----:B------:R-:W-:-:S04]  /*0160*/  ISETP.NE.U32.AND P0, PT, R4, RZ, PT ;  /* 0x000000ff0400720c */ /* 0x000fc80003f05070 */
[----:B------:R-:W-:-:S04]  /*0170*/  ISETP.NE.AND.EX P0, PT, R6, -0x80000000, PT, P0 ;  /* 0x800000000600780c */ /* 0x000fc80003f05300 */
[----:B------:R-:W-:-:S13]  /*0180*/  PLOP3.LUT P0, PT, P0, PT, PT, 0x8, 0x80 ;  /* 0x000000000080781c */ /* 0x000fda000070e170 */
[----:B------:R-:W-:Y:S05]  /*0190*/  CALL.REL.NOINC `($_Z17backwardInductionPdS_idddddddi$__internal_accurate_pow) ;  /* 0x0000000c00247944 */ /* 0x000fea0003c00000 */
[----:B------:R-:W-:Y:S05]  /*01a0*/  BSYNC.RECONVERGENT B0 ;  /* 0x0000000000007941 */ /* 0x000fea0003800200 */
.L_x_0:
[----:B------:R-:W0:Y:S01]  /*01b0*/  LDC.64 R10, c[0x0][0x3c0] ;  /* 0x0000f000ff0a7b82 */ /* 0x000e220000000a00 */
[----:B------:R-:W-:-:S07]  /*01c0*/  DADD R16, -RZ, -R14 ;  /* 0x00000000ff107229 */ /* 0x000fce000000090e */
[----:B------:R-:W1:Y:S03]  /*01d0*/  LDC R0, c[0x0][0x3c4] ;  /* 0x0000f100ff007b82 */ /* 0x000e660000000800 */
[----:B------:R-:W-:Y:S02]  /*01e0*/  FSEL R5, R16, R14, P0 ;  /* 0x0000000e10057208 */ /* 0x000fe40000000000 */
[----:B------:R-:W-:Y:S01]  /*01f0*/  FSEL R16, R17, R15, P0 ;  /* 0x0000000f11107208 */ /* 0x000fe20000000000 */
[----:B0-----:R-:W-:Y:S02]  /*0200*/  DSETP.NEU.AND P3, PT, R10, RZ, PT ;  /* 0x000000ff0a00722a */ /* 0x001fe40003f6d000 */
[----:B------:R-:W-:Y:S01]  /*0210*/  DADD R12, R8, R10 ;  /* 0x00000000080c7229 */ /* 0x000fe2000000000a */
[----:B-1----:R-:W-:-:S09]  /*0220*/  ISETP.GE.AND P1, PT, R0, RZ, PT ;  /* 0x000000ff0000720c */ /* 0x002fd20003f26270 */
[----:B------:R-:W-:Y:S02]  /*0230*/  LOP3.LUT R12, R13, 0x7ff00000, RZ, 0xc0, !PT ;  /* 0x7ff000000d0c7812 */ /* 0x000fe400078ec0ff */
[----:B------:R-:W-:Y:S02]  /*0240*/  FSEL R14, R5, R14, !P1 ;  /* 0x0000000e050e7208 */ /* 0x000fe40004800000 */
[----:B------:R-:W-:Y:S02]  /*0250*/  ISETP.NE.AND P2, PT, R12, 0x7ff00000, PT ;  /* 0x7ff000000c00780c */ /* 0x000fe40003f45270 */
[----:B------:R-:W-:Y:S01]  /*0260*/  FSEL R15, R16, R15, !P1 ;  /* 0x0000000f100f7208 */ /* 0x000fe20004800000 */
[----:B------:R-:W-:Y:S10]  /*0270*/  @P3 BRA `(.L_x_1) ;  /* 0x00000000001c3947 */ /* 0x000ff40003800000 */
[----:B------:R-:W-:Y:S01]  /*0280*/  ISETP.NE.U32.AND P0, PT, R4, RZ, PT ;  /* 0x000000ff0400720c */ /* 0x000fe20003f05070 */
[----:B------:R-:W-:Y:S01]  /*0290*/  IMAD.MOV.U32 R14, RZ, RZ, RZ ;  /* 0x000000ffff0e7224 */ /* 0x000fe200078e00ff */
[----:B------:R-:W-:Y:S02]  /*02a0*/  ISETP.GE.AND P3, PT, R9, RZ, PT ;  /* 0x000000ff0900720c */ /* 0x000fe40003f66270 */
[----:B------:R-:W-:-:S13]  /*02b0*/  ISETP.NE.AND.EX P0, PT, R6, -0x80000000, PT, P0 ;  /* 0x800000000600780c */ /* 0x000fda0003f05300 */
[----:B------:R-:W-:-:S06]  /*02c0*/  DSETP.NEU.AND P0, PT, |R8|, 0.5, !P0 ;  /* 0x3fe000000800742a */ /* 0x000fcc000470d200 */
[----:B------:R-:W-:-:S04]  /*02d0*/  SEL R15, R0, RZ, P0 ;  /* 0x000000ff000f7207 */ /* 0x000fc80000000000 */
[----:B------:R-:W-:-:S07]  /*02e0*/  @!P3 LOP3.LUT R15, R15, 0x7ff00000, RZ, 0xfc, !PT ;  /* 0x7ff000000f0fb812 */ /* 0x000fce00078efcff */
.L_x_1:
[----:B------:R-:W-:Y:S04]  /*02f0*/  BSSY.RECONVERGENT B0, `(.L_x_2) ;  /* 0x000000f000007945 */ /* 0x000fe80003800200 */
[----:B------:R-:W-:Y:S05]  /*0300*/  @P2 BRA `(.L_x_3) ;  /* 0x0000000000342947 */ /* 0x000fea0003800000 */
[----:B------:R-:W-:-:S14]  /*0310*/  DSETP.NAN.AND P2, PT, R10, R10, PT ;  /* 0x0000000a0a00722a */ /* 0x000fdc0003f48000 */
[----:B------:R-:W-:Y:S01]  /*0320*/  @P2 DADD R14, R8, R10 ;  /* 0x00000000080e2229 */ /* 0x000fe2000000000a */
[----:B------:R-:W-:Y:S10]  /*0330*/  @P2 BRA `(.L_x_3) ;  /* 0x0000000000282947 */ /* 0x000ff40003800000 */
[----:B------:R-:W-:-:S14]  /*0340*/  DSETP.NEU.AND P2, PT, |R10|, +INF , PT ;  /* 0x7ff000000a00742a */ /* 0x000fdc0003f4d200 */
[----:B------:R-:W-:Y:S05]  /*0350*/  @P2 BRA `(.L_x_3) ;  /* 0x0000000000202947 */ /* 0x000fea0003800000 */
[C---:B------:R-:W-:Y:S01]  /*0360*/  ISETP.GE.AND P2, PT, R9.reuse, RZ, PT ;  /* 0x000000ff0900720c */ /* 0x040fe20003f46270 */
[----:B------:R-:W-:Y:S01]  /*0370*/  IMAD.MOV.U32 R14, RZ, RZ, RZ ;  /* 0x000000ffff0e7224 */ /* 0x000fe200078e00ff */
[----:B------:R-:W-:Y:S02]  /*0380*/  LOP3.LUT R8, R9, 0x7fffffff, RZ, 0xc0, !PT ;  /* 0x7fffffff09087812 */ /* 0x000fe400078ec0ff */
[----:B------:R-:W-:Y:S02]  /*0390*/  SEL R15, RZ, 0x7ff00000, !P2 ;  /* 0x7ff00000ff0f7807 */ /* 0x000fe40005000000 */
[----:B------:R-:W-:-:S03]  /*03a0*/  ISETP.NE.AND P2, PT, R8, 0x3fe00000, PT ;  /* 0x3fe000000800780c */ /* 0x000fc60003f45270 */
[----:B------:R-:W-:-:S05]  /*03b0*/  VIADD R0, R15, 0x80000000 ;  /* 0x800000000f007836 */ /* 0x000fca0000000000 */
[----:B------:R-:W-:-:S04]  /*03c0*/  SEL R0, R0, R15, P2 ;  /* 0x0000000f00007207 */ /* 0x000fc80001000000 */
[----:B------:R-:W-:-:S07]  /*03d0*/  @!P1 SEL R15, R0, R15, P0 ;  /* 0x0000000f000f9207 */ /* 0x000fce0000000000 */
.L_x_3:
[----:B------:R-:W-:Y:S05]  /*03e0*/  BSYNC.RECONVERGENT B0 ;  /* 0x0000000000007941 */ /* 0x000fea0003800200 */
.L_x_2:
[----:B------:R-:W0:Y:S01]  /*03f0*/  I2F.F64 R6, R2 ;  /* 0x0000000200067312 */ /* 0x000e220000201c00 */
[----:B------:R-:W1:Y:S01]  /*0400*/  LDCU.64 UR6, c[0x0][0x3c8] ;  /* 0x00007900ff0677ac */ /* 0x000e620008000a00 */
[----:B------:R-:W-:Y:S01]  /*0410*/  ISETP.NE.AND P0, PT, R3, RZ, PT ;  /* 0x000000ff0300720c */ /* 0x000fe20003f05270 */
[----:B------:R-:W-:Y:S01]  /*0420*/  DSETP.NEU.AND P1, PT, R10, 1, PT ;  /* 0x3ff000000a00742a */ /* 0x000fe20003f2d000 */
[----:B------:R-:W-:Y:S01]  /*0430*/  BSSY.RECONVERGENT B0, `(.L_x_4) ;  /* 0x0000015000007945 */ /* 0x000fe20003800200 */
[----:B------:R-:W2:Y:S01]  /*0440*/  LDCU.64 UR4, c[0x0][0x398] ;  /* 0x00007300ff0477ac */ /* 0x000ea20008000a00 */
[----:B------:R-:W-:Y:S02]  /*0450*/  FSEL R8, R14, RZ, P0 ;  /* 0x000000ff0e087208 */ /* 0x000fe40000000000 */
[----:B------:R-:W-:Y:S02]  /*0460*/  FSEL R14, R15, 1.875, P0 ;  /* 0x3ff000000f0e7808 */ /* 0x000fe40000000000 */
[----:B------:R-:W-:-:S02]  /*0470*/  FSEL R8, R8, RZ, P1 ;  /* 0x000000ff08087208 */ /* 0x000fc40000800000 */
[----:B------:R-:W-:Y:S02]  /*0480*/  FSEL R9, R14, 1.875, P1 ;  /* 0x3ff000000e097808 */ /* 0x000fe40000800000 */
[----:B0-----:R-:W-:-:S04]  /*0490*/  SHF.R.U32.HI R0, RZ, 0x14, R7 ;  /* 0x00000014ff007819 */ /* 0x001fc80000011607 */
[----:B------:R-:W-:Y:S01]  /*04a0*/  LOP3.LUT R0, R0, 0x7ff, RZ, 0xc0, !PT ;  /* 0x000007ff00007812 */ /* 0x000fe200078ec0ff */
[----:B-1----:R-:W-:Y:S02]  /*04b0*/  DADD R26, -RZ, |UR6| ;  /* 0x40000006ff1a7e29 */ /* 0x002fe40008000100 */
[----:B--2---:R-:W-:Y:S02]  /*04c0*/  DMUL R8, R8, UR4 ;  /* 0x0000000408087c28 */ /* 0x004fe40008000000 */
[----:B------:R-:W-:Y:S01]  /*04d0*/  VIADD R5, R0, 0xfffffc0c ;  /* 0xfffffc0c00057836 */ /* 0x000fe20000000000 */
[----:B------:R-:W-:-:S04]  /*04e0*/  MOV R0, 0x580 ;  /* 0x0000058000007802 */ /* 0x000fc80000000f00 */
[CC--:B------:R-:W-:Y:S01]  /*04f0*/  SHF.L.U32 R3, R6.reuse, R5.reuse, RZ ;  /* 0x0000000506037219 */ /* 0x0c0fe200000006ff */
[----:B------:R-:W-:Y:S01]  /*0500*/  IMAD.MOV.U32 R12, RZ, RZ, R26 ;  /* 0x000000ffff0c7224 */ /* 0x000fe200078e001a */
[--C-:B------:R-:W-:Y:S01]  /*0510*/  SHF.L.U64.HI R4, R6, R5, R7.reuse ;  /* 0x0000000506047219 */ /* 0x100fe20000010207 */
[----:B------:R-:W-:Y:S01]  /*0520*/  IMAD.MOV.U32 R26, RZ, RZ, R6 ;  /* 0x000000ffff1a7224 */ /* 0x000fe200078e0006 */
[----:B------:R-:W-:Y:S01]  /*0530*/  ISETP.NE.U32.AND P0, PT, R3, RZ, PT ;  /* 0x000000ff0300720c */ /* 0x000fe20003f05070 */
[----:B------:R-:W-:-:S03]  /*0540*/  IMAD.MOV.U32 R5, RZ, RZ, R7 ;  /* 0x000000ffff057224 */ /* 0x000fc600078e0007 */
[----:B------:R-:W-:-:S04]  /*0550*/  ISETP.NE.AND.EX P0, PT, R4, -0x80000000, PT, P0 ;  /* 0x800000000400780c */ /* 0x000fc80003f05300 */
[----:B------:R-:W-:-:S13]  /*0560*/  PLOP3.LUT P0, PT, P0, PT, PT, 0x8, 0x80 ;  /* 0x000000000080781c */ /* 0x000fda000070e170 */
[----:B------:R-:W-:Y:S05]  /*0570*/  CALL.REL.NOINC `($_Z17backwardInductionPdS_idddddddi$__internal_accurate_pow) ;  /* 0x00000008002c7944 */ /* 0x000fea0003c00000 */
[----:B------:R-:W-:Y:S05]  /*0580*/  BSYNC.RECONVERGENT B0 ;  /* 0x0000000000007941 */ /* 0x000fea0003800200 */
.L_x_4:
[----:B------:R-:W0:Y:S01]  /*0590*/  LDC.64 R12, c[0x0][0x3c8] ;  /* 0x0000f200ff0c7b82 */ /* 0x000e220000000a00 */
[----:B------:R-:W-:Y:S01]  /*05a0*/  DADD R16, -RZ, -R14 ;  /* 0x00000000ff107229 */ /* 0x000fe2000000090e */
[----:B------:R-:W1:Y:S06]  /*05b0*/  LDCU.64 UR4, c[0x0][0x358] ;  /* 0x00006b00ff0477ac */ /* 0x000e6c0008000a00 */
[----:B------:R-:W2:Y:S03]  /*05c0*/  LDC R0, c[0x0][0x3cc] ;  /* 0x0000f300ff007b82 */ /* 0x000ea60000000800 */
[----:B------:R-:W-:-:S02]  /*05d0*/  FSEL R5, R16, R14, P0 ;  /* 0x0000000e10057208 */ /* 0x000fc40000000000 */
[----:B------:R-:W-:Y:S01]  /*05e0*/  FSEL R16, R17, R15, P0 ;  /* 0x0000000f11107208 */ /* 0x000fe20000000000 */
[----:B0-----:R-:W-:Y:S02]  /*05f0*/  DSETP.NEU.AND P3, PT, R12, RZ, PT ;  /* 0x000000ff0c00722a */ /* 0x001fe40003f6d000 */
[----:B------:R-:W-:Y:S01]  /*0600*/  DADD R10, R6, R12 ;  /* 0x00000000060a7229 */ /* 0x000fe2000000000c */
[----:B--2---:R-:W-:-:S09]  /*0610*/  ISETP.GE.AND P1, PT, R0, RZ, PT ;  /* 0x000000ff0000720c */ /* 0x004fd20003f26270 */
[----:B------:R-:W-:Y:S02]  /*0620*/  LOP3.LUT R10, R11, 0x7ff00000, RZ, 0xc0, !PT ;  /* 0x7ff000000b0a7812 */ /* 0x000fe400078ec0ff */
[----:B------:R-:W-:Y:S02]  /*0630*/  FSEL R11, R16, R15, !P1 ;  /* 0x0000000f100b7208 */ /* 0x000fe40004800000 */
[----:B------:R-:W-:Y:S02]  /*0640*/  ISETP.NE.AND P2, PT, R10, 0x7ff00000, PT ;  /* 0x7ff000000a00780c */ /* 0x000fe40003f45270 */
[----:B------:R-:W-:Y:S01]  /*0650*/  FSEL R10, R5, R14, !P1 ;  /* 0x0000000e050a7208 */ /* 0x000fe20004800000 */
[----:B-1----:R-:W-:Y:S10]  /*0660*/  @P3 BRA `(.L_x_5) ;  /* 0x00000000001c3947 */ /* 0x002ff40003800000 */
[----:B------:R-:W-:Y:S01]  /*0670*/  ISETP.NE.U32.AND P0, PT, R3, RZ, PT ;  /* 0x000000ff0300720c */ /* 0x000fe20003f05070 */
[----:B------:R-:W-:Y:S01]  /*0680*/  IMAD.MOV.U32 R10, RZ, RZ, RZ ;  /* 0x000000ffff0a7224 */ /* 0x000fe200078e00ff */
[----:B------:R-:W-:Y:S02]  /*0690*/  ISETP.GE.AND P3, PT, R7, RZ, PT ;  /* 0x000000ff0700720c */ /* 0x000fe40003f66270 */
[----:B------:R-:W-:-:S13]  /*06a0*/  ISETP.NE.AND.EX P0, PT, R4, -0x80000000, PT, P0 ;  /* 0x800000000400780c */ /* 0x000fda0003f05300 */
[----:B------:R-:W-:-:S06]  /*06b0*/  DSETP.NEU.AND P0, PT, |R6|, 0.5, !P0 ;  /* 0x3fe000000600742a */ /* 0x000fcc000470d200 */
[----:B------:R-:W-:-:S04]  /*06c0*/  SEL R11, R0, RZ, P0 ;  /* 0x000000ff000b7207 */ /* 0x000fc80000000000 */
[----:B------:R-:W-:-:S07]  /*06d0*/  @!P3 LOP3.LUT R11, R11, 0x7ff00000, RZ, 0xfc, !PT ;  /* 0x7ff000000b0bb812 */ /* 0x000fce00078efcff */
.L_x_5:
        /* <DEDUP_REMOVED lines=15> */
.L_x_7:
[----:B------:R-:W-:Y:S05]  /*07d0*/  BSYNC.RECONVERGENT B0 ;  /* 0x0000000000007941 */ /* 0x000fea0003800200 */
.L_x_6:
[----:B------:R-:W0:Y:S08]  /*07e0*/  LDC.64 R20, c[0x0][0x380] ;  /* 0x0000e000ff147b82 */ /* 0x000e300000000a00 */
[----:B------:R-:W1:Y:S08]  /*07f0*/  LDC.64 R4, c[0x0][0x3b0] ;  /* 0x0000ec00ff047b82 */ /* 0x000e700000000a00 */
[----:B------:R-:W1:Y:S01]  /*0800*/  LDC.64 R14, c[0x0][0x3b8] ;  /* 0x0000ee00ff0e7b82 */ /* 0x000e620000000a00 */
[----:B0-----:R-:W-:-:S05]  /*0810*/  IMAD.WIDE R20, R2, 0x8, R20 ;  /* 0x0000000802147825 */ /* 0x001fca00078e0214 */
[----:B------:R0:W5:Y:S04]  /*0820*/  LDG.E.64 R18, desc[UR4][R20.64+0x8] ;  /* 0x0000080414127981 */ /* 0x000168000c1e1b00 */
[----:B------:R0:W5:Y:S01]  /*0830*/  LDG.E.64 R16, desc[UR4][R20.64] ;  /* 0x0000000414107981 */ /* 0x000162000c1e1b00 */
[----:B------:R-:W-:Y:S01]  /*0840*/  IMAD.MOV.U32 R6, RZ, RZ, 0x652b82fe ;  /* 0x652b82feff067424 */ /* 0x000fe200078e00ff */
[----:B------:R-:W-:Y:S01]  /*0850*/  UMOV UR6, 0xfefa39ef ;  /* 0xfefa39ef00067882 */ /* 0x000fe20000000000 */
[----:B------:R-:W-:Y:S01]  /*0860*/  IMAD.MOV.U32 R7, RZ, RZ, 0x3ff71547 ;  /* 0x3ff71547ff077424 */ /* 0x000fe200078e00ff */
[----:B------:R-:W-:Y:S01]  /*0870*/  UMOV UR7, 0x3fe62e42 ;  /* 0x3fe62e4200077882 */ /* 0x000fe20000000000 */
[----:B------:R-:W-:Y:S01]  /*0880*/  DSETP.NEU.AND P1, PT, R12, 1, PT ;  /* 0x3ff000000c00742a */ /* 0x000fe20003f2d000 */
[----:B------:R-:W-:Y:S01]  /*0890*/  ISETP.NE.AND P0, PT, R2, RZ, PT ;  /* 0x000000ff0200720c */ /* 0x000fe20003f05270 */
[----:B-1----:R-:W-:-:S04]  /*08a0*/  DMUL R14, R14, -R4 ;  /* 0x800000040e0e7228 */ /* 0x002fc80000000000 */
[----:B------:R-:W-:Y:S02]  /*08b0*/  FSEL R0, R10, RZ, P1 ;  /* 0x000000ff0a007208 */ /* 0x000fe40000800000 */
[----:B------:R-:W-:Y:S02]  /*08c0*/  FSEL R10, R11, 1.875, P1 ;  /* 0x3ff000000b0a7808 */ /* 0x000fe40000800000 */
[----:B------:R-:W-:Y:S02]  /*08d0*/  DFMA R6, R14, R6, 6.75539944105574400000e+15 ;  /* 0x433800000e06742b */ /* 0x000fe40000000006 */
[----:B------:R-:W-:-:S06]  /*08e0*/  FSETP.GEU.AND P2, PT, |R15|, 4.1917929649353027344, PT ;  /* 0x4086232b0f00780b */ /* 0x000fcc0003f4e200 */
[----:B------:R-:W-:-:S08]  /*08f0*/  DADD R22, R6, -6.75539944105574400000e+15 ;  /* 0xc338000006167429 */ /* 0x000fd00000000000 */
[----:B------:R-:W-:Y:S01]  /*0900*/  DFMA R4, R22, -UR6, R14 ;  /* 0x8000000616047c2b */ /* 0x000fe2000800000e */
[----:B------:R-:W-:Y:S01]  /*0910*/  UMOV UR6, 0x3b39803f ;  /* 0x3b39803f00067882 */ /* 0x000fe20000000000 */
[----:B------:R-:W-:-:S06]  /*0920*/  UMOV UR7, 0x3c7abc9e ;  /* 0x3c7abc9e00077882 */ /* 0x000fcc0000000000 */
[----:B------:R-:W-:Y:S01]  /*0930*/  DFMA R22, R22, -UR6, R4 ;  /* 0x8000000616167c2b */ /* 0x000fe20008000004 */
[----:B------:R-:W-:Y:S01]  /*0940*/  UMOV UR6, 0x69ce2bdf ;  /* 0x69ce2bdf00067882 */ /* 0x000fe20000000000 */
[----:B------:R-:W-:Y:S01]  /*0950*/  IMAD.MOV.U32 R4, RZ, RZ, -0x35dec16 ;  /* 0xfca213eaff047424 */ /* 0x000fe200078e00ff */
[----:B------:R-:W-:Y:S01]  /*0960*/  UMOV UR7, 0x3e5ade15 ;  /* 0x3e5ade1500077882 */ /* 0x000fe20000000000 */
[----:B------:R-:W-:-:S06]  /*0970*/  IMAD.MOV.U32 R5, RZ, RZ, 0x3e928af3 ;  /* 0x3e928af3ff057424 */ /* 0x000fcc00078e00ff */
[----:B------:R-:W-:Y:S01]  /*0980*/  DFMA R4, R22, UR6, R4 ;  /* 0x0000000616047c2b */ /* 0x000fe20008000004 */
[----:B------:R-:W-:Y:S01]  /*0990*/  UMOV UR6, 0x62401315 ;  /* 0x6240131500067882 */ /* 0x000fe20000000000 */
[----:B------:R-:W-:-:S06]  /*09a0*/  UMOV UR7, 0x3ec71dee ;  /* 0x3ec71dee00077882 */ /* 0x000fcc0000000000 */
[----:B------:R-:W-:Y:S01]  /*09b0*/  DFMA R4, R22, R4, UR6 ;  /* 0x0000000616047e2b */ /* 0x000fe20008000004 */
        /* <DEDUP_REMOVED lines=20> */
[----:B------:R-:W-:-:S08]  /*0b00*/  DFMA R4, R22, R4, UR6 ;  /* 0x0000000616047e2b */ /* 0x000fd00008000004 */
[C---:B------:R-:W-:Y:S02]  /*0b10*/  DFMA R24, R22.reuse, R4, 1 ;  /* 0x3ff000001618742b */ /* 0x040fe40000000004 */
[----:B------:R-:W1:Y:S06]  /*0b20*/  LDC.64 R4, c[0x0][0x3a8] ;  /* 0x0000ea00ff047b82 */ /* 0x000e6c0000000a00 */
[----:B------:R-:W-:-:S10]  /*0b30*/  DFMA R22, R22, R24, 1 ;  /* 0x3ff000001616742b */ /* 0x000fd40000000018 */
[----:B------:R-:W-:Y:S02]  /*0b40*/  IMAD R3, R6, 0x100000, R23 ;  /* 0x0010000006037824 */ /* 0x000fe400078e0217 */
[----:B------:R-:W-:Y:S01]  /*0b50*/  IMAD.MOV.U32 R2, RZ, RZ, R22 ;  /* 0x000000ffff027224 */ /* 0x000fe200078e0016 */
[----:B0-----:R-:W-:Y:S06]  /*0b60*/  @!P2 BRA `(.L_x_8) ;  /* 0x000000000034a947 */ /* 0x001fec0003800000 */
[----:B------:R-:W-:Y:S01]  /*0b70*/  FSETP.GEU.AND P2, PT, |R15|, 4.2275390625, PT ;  /* 0x408748000f00780b */ /* 0x000fe20003f4e200 */
[C---:B------:R-:W-:Y:S02]  /*0b80*/  DADD R2, R14.reuse, +INF ;  /* 0x7ff000000e027429 */ /* 0x040fe40000000000 */
[----:B------:R-:W-:-:S08]  /*0b90*/  DSETP.GEU.AND P1, PT, R14, RZ, PT ;  /* 0x000000ff0e00722a */ /* 0x000fd00003f2e000 */
[----:B------:R-:W-:Y:S02]  /*0ba0*/  FSEL R2, R2, RZ, P1 ;  /* 0x000000ff02027208 */ /* 0x000fe40000800000 */
[----:B------:R-:W-:Y:S01]  /*0bb0*/  FSEL R3, R3, RZ, P1 ;  /* 0x000000ff03037208 */ /* 0x000fe20000800000 */
[----:B------:R-:W-:Y:S06]  /*0bc0*/  @P2 BRA `(.L_x_8) ;  /* 0x00000000001c2947 */ /* 0x000fec0003800000 */
[----:B------:R-:W-:-:S04]  /*0bd0*/  LEA.HI R2, R6, R6, RZ, 0x1 ;  /* 0x0000000606027211 */ /* 0x000fc800078f08ff */
[----:B------:R-:W-:-:S05]  /*0be0*/  SHF.R.S32.HI R3, RZ, 0x1, R2 ;  /* 0x00000001ff037819 */ /* 0x000fca0000011402 */
[----:B------:R-:W-:Y:S02]  /*0bf0*/  IMAD.IADD R2, R6, 0x1, -R3 ;  /* 0x0000000106027824 */ /* 0x000fe400078e0a03 */
[----:B------:R-:W-:-:S03]  /*0c00*/  IMAD R23, R3, 0x100000, R23 ;  /* 0x0010000003177824 */ /* 0x000fc600078e0217 */
[----:B------:R-:W-:Y:S01]  /*0c10*/  LEA R3, R2, 0x3ff00000, 0x14 ;  /* 0x3ff0000002037811 */ /* 0x000fe200078ea0ff */
[----:B------:R-:W-:-:S06]  /*0c20*/  IMAD.MOV.U32 R2, RZ, RZ, RZ ;  /* 0x000000ffff027224 */ /* 0x000fcc00078e00ff */
[----:B------:R-:W-:-:S11]  /*0c30*/  DMUL R2, R22, R2 ;  /* 0x0000000216027228 */ /* 0x000fd60000000000 */
.L_x_8:
[----:B------:R-:W0:Y:S01]  /*0c40*/  LDCU.64 UR8, c[0x0][0x3a0] ;  /* 0x00007400ff0877ac */ /* 0x000e220008000a00 */
[----:B------:R-:W-:Y:S01]  /*0c50*/  FSEL R6, R0, RZ, P0 ;  /* 0x000000ff00067208 */ /* 0x000fe20000000000 */
[----:B------:R-:W-:Y:S01]  /*0c60*/  IMAD.MOV.U32 R0, RZ, RZ, RZ ;  /* 0x000000ffff007224 */ /* 0x000fe200078e00ff */
[----:B------:R-:W-:Y:S01]  /*0c70*/  FSEL R7, R10, 1.875, P0 ;  /* 0x3ff000000a077808 */ /* 0x000fe20000000000 */
[----:B------:R-:W2:Y:S05]  /*0c80*/  LDCU UR6, c[0x0][0x3d0] ;  /* 0x00007a00ff0677ac */ /* 0x000eaa0008000800 */
[----:B------:R-:W-:Y:S02]  /*0c90*/  DMUL R10, R8, R6 ;  /* 0x00000006080a7228 */ /* 0x000fe40000000000 */
[----:B-1----:R-:W-:-:S06]  /*0ca0*/  DADD R6, -R4, 1 ;  /* 0x3ff0000004067429 */ /* 0x002fcc0000000100 */
[C---:B0-----:R-:W-:Y:S02]  /*0cb0*/  DADD R8, R10.reuse, -UR8 ;  /* 0x800000080a087e29 */ /* 0x041fe40008000000 */
[----:B------:R-:W-:Y:S01]  /*0cc0*/  DADD R10, -R10, UR8 ;  /* 0x000000080a0a7e29 */ /* 0x000fe20008000100 */
[----:B--2---:R-:W-:Y:S01]  /*0cd0*/  ISETP.NE.AND P0, PT, RZ, UR6, PT ;  /* 0x00000006ff007c0c */ /* 0x004fe2000bf05270 */
[----:B-----5:R-:W-:-:S08]  /*0ce0*/  DMUL R6, R6, R18 ;  /* 0x0000001206067228 */ /* 0x020fd00000000000 */
[----:B------:R-:W-:Y:S01]  /*0cf0*/  FSEL R8, R8, R10, !P0 ;  /* 0x0000000a08087208 */ /* 0x000fe20004000000 */
[----:B------:R-:W-:Y:S01]  /*0d00*/  DFMA R6, R16, R4, R6 ;  /* 0x000000041006722b */ /* 0x000fe20000000006 */
[----:B------:R-:W-:-:S06]  /*0d10*/  FSEL R9, R9, R11, !P0 ;  /* 0x0000000b09097208 */ /* 0x000fcc0004000000 */
[----:B------:R-:W-:Y:S02]  /*0d20*/  DSETP.MAX.AND P0, P1, RZ, R8, PT ;  /* 0x00000008ff00722a */ /* 0x000fe4000390f000 */
[----:B------:R-:W-:Y:S01]  /*0d30*/  DMUL R6, R6, R2 ;  /* 0x0000000206067228 */ /* 0x000fe20000000000 */
[----:B------:R-:W-:Y:S02]  /*0d40*/  IMAD.MOV.U32 R3, RZ, RZ, R9 ;  /* 0x000000ffff037224 */ /* 0x000fe400078e0009 */
[----:B------:R-:W-:-:S03]  /*0d50*/  IMAD.MOV.U32 R2, RZ, RZ, RZ ;  /* 0x000000ffff027224 */ /* 0x000fc600078e00ff */
[----:B------:R-:W-:Y:S02]  /*0d60*/  FSEL R5, R0, R3, P0 ;  /* 0x0000000300057208 */ /* 0x000fe40000000000 */
[----:B------:R-:W-:Y:S02]  /*0d70*/  SEL R2, R2, R8, P0 ;  /* 0x0000000802027207 */ /* 0x000fe40000000000 */
[----:B------:R-:W-:Y:S02]  /*0d80*/  IMAD.MOV.U32 R0, RZ, RZ, R7 ;  /* 0x000000ffff007224 */ /* 0x000fe400078e0007 */
[----:B------:R-:W-:-:S05]  /*0d90*/  @P1 LOP3.LUT R5, R3, 0x80000, RZ, 0xfc, !PT ;  /* 0x0008000003051812 */ /* 0x000fca00078efcff */
[----:B------:R-:W-:-:S04]  /*0da0*/  IMAD.MOV.U32 R3, RZ, RZ, R5 ;  /* 0x000000ffff037224 */ /* 0x000fc800078e0005 */
[----:B------:R-:W-:Y:S02]  /*0db0*/  IMAD.MOV.U32 R5, RZ, RZ, R3 ;  /* 0x000000ffff057224 */ /* 0x000fe400078e0003 */
[----:B------:R-:W-:-:S06]  /*0dc0*/  DSETP.MAX.AND P0, P1, R6, R2, PT ;  /* 0x000000020600722a */ /* 0x000fcc000390f000 */
[----:B------:R-:W-:Y:S02]  /*0dd0*/  FSEL R9, R0, R5, P0 ;  /* 0x0000000500097208 */ /* 0x000fe40000000000 */
[----:B------:R-:W-:-:S06]  /*0de0*/  SEL R2, R6, R2, P0 ;  /* 0x0000000206027207 */ /* 0x000fcc0000000000 */
[----:B------:R-:W-:-:S05]  /*0df0*/  @P1 LOP3.LUT R9, R5, 0x80000, RZ, 0xfc, !PT ;  /* 0x0008000005091812 */ /* 0x000fca00078efcff */
[----:B------:R-:W-:-:S05]  /*0e00*/  IMAD.MOV.U32 R3, RZ, RZ, R9 ;  /* 0x000000ffff037224 */ /* 0x000fca00078e0009 */
[----:B------:R-:W-:Y:S01]  /*0e10*/  STG.E.64 desc[UR4][R20.64], R2 ;  /* 0x0000000214007986 */ /* 0x000fe2000c101b04 */
[----:B------:R-:W-:Y:S05]  /*0e20*/  EXIT ;  /* 0x000000000000794d */ /* 0x000fea0003800000 */
        .type           $_Z17backwardInductionPdS_idddddddi$__internal_accurate_pow,@function
        .size           $_Z17backwardInductionPdS_idddddddi$__internal_accurate_pow,(.L_x_22 - $_Z17backwardInductionPdS_idddddddi$__internal_accurate_pow)
$_Z17backwardInductionPdS_idddddddi$__internal_accurate_pow:
[----:B------:R-:W-:Y:S01]  /*0e30*/  ISETP.GT.U32.AND P1, PT, R27, 0xfffff, PT ;  /* 0x000fffff1b00780c */ /* 0x000fe20003f24070 */
[----:B------:R-:W-:Y:S01]  /*0e40*/  IMAD.MOV.U32 R10, RZ, RZ, R12 ;  /* 0x000000ffff0a7224 */ /* 0x000fe200078e000c */
[----:B------:R-:W-:Y:S01]  /*0e50*/  UMOV UR4, 0x7d2cafe2 ;  /* 0x7d2cafe200047882 */ /* 0x000fe20000000000 */
[----:B------:R-:W-:Y:S01]  /*0e60*/  IMAD.MOV.U32 R11, RZ, RZ, R27 ;  /* 0x000000ffff0b7224 */ /* 0x000fe200078e001b */
[----:B------:R-:W-:Y:S01]  /*0e70*/  UMOV UR5, 0x3eb0f5ff ;  /* 0x3eb0f5ff00057882 */ /* 0x000fe20000000000 */
[----:B------:R-:W-:Y:S01]  /*0e80*/  IMAD.MOV.U32 R14, RZ, RZ, 0x41ad3b5a ;  /* 0x41ad3b5aff0e7424 */ /* 0x000fe200078e00ff */
[----:B------:R-:W-:Y:S01]  /*0e90*/  UMOV UR6, 0x3b39803f ;  /* 0x3b39803f00067882 */ /* 0x000fe20000000000 */
[----:B------:R-:W-:Y:S01]  /*0ea0*/  IMAD.MOV.U32 R15, RZ, RZ, 0x3ed0f5d2 ;  /* 0x3ed0f5d2ff0f7424 */ /* 0x000fe200078e00ff */
[----:B------:R-:W-:-:S05]  /*0eb0*/  UMOV UR7, 0x3c7abc9e ;  /* 0x3c7abc9e00077882 */ /* 0x000fca0000000000 */
[----:B------:R-:W-:Y:S01]  /*0ec0*/  @!P1 DMUL R22, R10, 1.80143985094819840000e+16 ;  /* 0x435000000a169828 */ /* 0x000fe20000000000 */
[--C-:B------:R-:W-:Y:S01]  /*0ed0*/  IMAD.MOV.U32 R10, RZ, RZ, R27.reuse ;  /* 0x000000ffff0a7224 */ /* 0x100fe200078e001b */
[----:B------:R-:W-:-:S08]  /*0ee0*/  SHF.R.U32.HI R27, RZ, 0x14, R27 ;  /* 0x00000014ff1b7819 */ /* 0x000fd0000001161b */
[----:B------:R-:W-:Y:S01]  /*0ef0*/  @!P1 IMAD.MOV.U32 R10, RZ, RZ, R23 ;  /* 0x000000ffff0a9224 */ /* 0x000fe200078e0017 */
[----:B------:R-:W-:Y:S01]  /*0f00*/  @!P1 LEA.HI R27, R23, 0xffffffca, RZ, 0xc ;  /* 0xffffffca171b9811 */ /* 0x000fe200078f60ff */
[----:B------:R-:W-:-:S03]  /*0f10*/  @!P1 IMAD.MOV.U32 R12, RZ, RZ, R22 ;  /* 0x000000ffff0c9224 */ /* 0x000fc600078e0016 */
[----:B------:R-:W-:-:S04]  /*0f20*/  LOP3.LUT R10, R10, 0x800fffff, RZ, 0xc0, !PT ;  /* 0x800fffff0a0a7812 */ /* 0x000fc800078ec0ff */
[----:B------:R-:W-:Y:S01]  /*0f30*/  LOP3.LUT R13, R10, 0x3ff00000, RZ, 0xfc, !PT ;  /* 0x3ff000000a0d7812 */ /* 0x000fe200078efcff */
[----:B------:R-:W-:-:S03]  /*0f40*/  IMAD.MOV.U32 R10, RZ, RZ, RZ ;  /* 0x000000ffff0a7224 */ /* 0x000fc600078e00ff */
[----:B------:R-:W-:-:S13]  /*0f50*/  ISETP.GE.U32.AND P2, PT, R13, 0x3ff6a09f, PT ;  /* 0x3ff6a09f0d00780c */ /* 0x000fda0003f46070 */
[----:B------:R-:W-:-:S04]  /*0f60*/  @P2 VIADD R11, R13, 0xfff00000 ;  /* 0xfff000000d0b2836 */ /* 0x000fc80000000000 */
[----:B------:R-:W-:-:S06]  /*0f70*/  @P2 IMAD.MOV.U32 R13, RZ, RZ, R11 ;  /* 0x000000ffff0d2224 */ /* 0x000fcc00078e000b */
[C---:B------:R-:W-:Y:S02]  /*0f80*/  DADD R18, R12.reuse, 1 ;  /* 0x3ff000000c127429 */ /* 0x040fe40000000000 */
[----:B------:R-:W-:-:S04]  /*0f90*/  DADD R12, R12, -1 ;  /* 0xbff000000c0c7429 */ /* 0x000fc80000000000 */
[----:B------:R-:W0:Y:S02]  /*0fa0*/  MUFU.RCP64H R11, R19 ;  /* 0x00000013000b7308 */ /* 0x000e240000001800 */
[----:B0-----:R-:W-:-:S08]  /*0fb0*/  DFMA R16, -R18, R10, 1 ;  /* 0x3ff000001210742b */ /* 0x001fd0000000010a */
[----:B------:R-:W-:-:S08]  /*0fc0*/  DFMA R16, R16, R16, R16 ;  /* 0x000000101010722b */ /* 0x000fd00000000010 */
[----:B------:R-:W-:-:S08]  /*0fd0*/  DFMA R16, R10, R16, R10 ;  /* 0x000000100a10722b */ /* 0x000fd0000000000a */
[----:B------:R-:W-:-:S08]  /*0fe0*/  DMUL R10, R12, R16 ;  /* 0x000000100c0a7228 */ /* 0x000fd00000000000 */
[----:B------:R-:W-:-:S08]  /*0ff0*/  DFMA R10, R12, R16, R10 ;  /* 0x000000100c0a722b */ /* 0x000fd0000000000a */
[----:B------:R-:W-:-:S08]  /*1000*/  DMUL R24, R10, R10 ;  /* 0x0000000a0a187228 */ /* 0x000fd00000000000 */
[----:B------:R-:W-:Y:S01]  /*1010*/  DFMA R14, R24, UR4, R14 ;  /* 0x00000004180e7c2b */ /* 0x000fe2000800000e */
[----:B------:R-:W-:Y:S01]  /*1020*/  UMOV UR4, 0x75488a3f ;  /* 0x75488a3f00047882 */ /* 0x000fe20000000000 */
[----:B------:R-:W-:-:S06]  /*1030*/  UMOV UR5, 0x3ef3b20a ;  /* 0x3ef3b20a00057882 */ /* 0x000fcc0000000000 */
[----:B------:R-:W-:Y:S01]  /*1040*/  DFMA R20, R24, R14, UR4 ;  /* 0x0000000418147e2b */ /* 0x000fe2000800000e */
[----:B------:R-:W-:Y:S01]  /*1050*/  UMOV UR4, 0xe4faecd5 ;  /* 0xe4faecd500047882 */ /* 0x000fe20000000000 */
[----:B------:R-:W-:Y:S01]  /*1060*/  UMOV UR5, 0x3f1745cd ;  /* 0x3f1745cd00057882 */ /* 0x000fe20000000000 */
[----:B------:R-:W-:-:S05]  /*1070*/  DADD R14, R12, -R10 ;  /* 0x000000000c0e7229 */ /* 0x000fca000000080a */
[----:B------:R-:W-:Y:S01]  /*1080*/  DFMA R20, R24, R20, UR4 ;  /* 0x0000000418147e2b */ /* 0x000fe20008000014 */
[----:B------:R-:W-:Y:S01]  /*1090*/  UMOV UR4, 0x258a578b ;  /* 0x258a578b00047882 */ /* 0x000fe20000000000 */
[----:B------:R-:W-:Y:S01]  /*10a0*/  UMOV UR5, 0x3f3c71c7 ;  /* 0x3f3c71c700057882 */ /* 0x000fe20000000000 */
[----:B------:R-:W-:-:S05]  /*10b0*/  DADD R14, R14, R14 ;  /* 0x000000000e0e7229 */ /* 0x000fca000000000e */
[----:B------:R-:W-:Y:S01]  /*10c0*/  DFMA R20, R24, R20, UR4 ;  /* 0x0000000418147e2b */ /* 0x000fe20008000014 */
[----:B------:R-:W-:Y:S01]  /*10d0*/  UMOV UR4, 0x9242b910 ;  /* 0x9242b91000047882 */ /* 0x000fe20000000000 */
[----:B------:R-:W-:Y:S01]  /*10e0*/  UMOV UR5, 0x3f624924 ;  /* 0x3f62492400057882 */ /* 0x000fe20000000000 */
[----:B------:R-:W-:-:S05]  /*10f0*/  DFMA R14, R12, -R10, R14 ;  /* 0x8000000a0c0e722b */ /* 0x000fca000000000e */
[----:B------:R-:W-:Y:S01]  /*1100*/  DFMA R20, R24, R20, UR4 ;  /* 0x0000000418147e2b */ /* 0x000fe20008000014 */
[----:B------:R-:W-:Y:S01]  /*1110*/  UMOV UR4, 0x99999dfb ;  /* 0x99999dfb00047882 */ /* 0x000fe20000000000 */
[----:B------:R-:W-:Y:S01]  /*1120*/  UMOV UR5, 0x3f899999 ;  /* 0x3f89999900057882 */ /* 0x000fe20000000000 */
[----:B------:R-:W-:Y:S02]  /*1130*/  DMUL R14, R16, R14 ;  /* 0x0000000e100e7228 */ /* 0x000fe40000000000 */
[----:B------:R-:W-:-:S03]  /*1140*/  DMUL R16, R10, R10 ;  /* 0x0000000a0a107228 */ /* 0x000fc60000000000 */
[----:B------:R-:W-:Y:S01]  /*1150*/  DFMA R20, R24, R20, UR4 ;  /* 0x0000000418147e2b */ /* 0x000fe20008000014 */
[----:B------:R-:W-:Y:S01]  /*1160*/  UMOV UR4, 0x55555555 ;  /* 0x5555555500047882 */ /* 0x000fe20000000000 */
[----:B------:R-:W-:-:S03]  /*1170*/  UMOV UR5, 0x3fb55555 ;  /* 0x3fb5555500057882 */ /* 0x000fc60000000000 */
[----:B------:R-:W-:Y:S02]  /*1180*/  VIADD R23, R15, 0x100000 ;  /* 0x001000000f177836 */ /* 0x000fe40000000000 */
[----:B------:R-:W-:Y:S01]  /*1190*/  IMAD.MOV.U32 R22, RZ, RZ, R14 ;  /* 0x000000ffff167224 */ /* 0x000fe200078e000e */
[----:B------:R-:W-:-:S08]  /*11a0*/  DFMA R12, R24, R20, UR4 ;  /* 0x00000004180c7e2b */ /* 0x000fd00008000014 */
[----:B------:R-:W-:Y:S01]  /*11b0*/  DADD R18, -R12, UR4 ;  /* 0x000000040c127e29 */ /* 0x000fe20008000100 */
[----:B------:R-:W-:Y:S01]  /*11c0*/  UMOV UR4, 0xb9e7b0 ;  /* 0x00b9e7b000047882 */ /* 0x000fe20000000000 */
[----:B------:R-:W-:-:S06]  /*11d0*/  UMOV UR5, 0x3c46a4cb ;  /* 0x3c46a4cb00057882 */ /* 0x000fcc0000000000 */
[----:B------:R-:W-:Y:S02]  /*11e0*/  DFMA R18, R24, R20, R18 ;  /* 0x000000141812722b */ /* 0x000fe40000000012 */
[C---:B------:R-:W-:Y:S02]  /*11f0*/  DFMA R20, R10.reuse, R10, -R16 ;  /* 0x0000000a0a14722b */ /* 0x040fe40000000810 */
[----:B------:R-:W-:-:S06]  /*1200*/  DMUL R24, R10, R16 ;  /* 0x000000100a187228 */ /* 0x000fcc0000000000 */
[----:B------:R-:W-:Y:S02]  /*1210*/  DFMA R20, R10, R22, R20 ;  /* 0x000000160a14722b */ /* 0x000fe40000000014 */
[----:B------:R-:W-:Y:S01]  /*1220*/  DADD R22, R18, -UR4 ;  /* 0x8000000412167e29 */ /* 0x000fe20008000000 */
[----:B------:R-:W-:Y:S01]  /*1230*/  UMOV UR4, 0x80000000 ;  /* 0x8000000000047882 */ /* 0x000fe20000000000 */
[----:B------:R-:W-:Y:S01]  /*1240*/  DFMA R18, R10, R16, -R24 ;  /* 0x000000100a12722b */ /* 0x000fe20000000818 */
[----:B------:R-:W-:-:S07]  /*1250*/  UMOV UR5, 0x43300000 ;  /* 0x4330000000057882 */ /* 0x000fce0000000000 */
[----:B------:R-:W-:Y:S02]  /*1260*/  DFMA R18, R14, R16, R18 ;  /* 0x000000100e12722b */ /* 0x000fe40000000012 */
[----:B------:R-:W-:-:S06]  /*1270*/  DADD R16, R12, R22 ;  /* 0x000000000c107229 */ /* 0x000fcc0000000016 */
[----:B------:R-:W-:Y:S02]  /*1280*/  DFMA R18, R10, R20, R18 ;  /* 0x000000140a12722b */ /* 0x000fe40000000012 */
[----:B------:R-:W-:Y:S02]  /*1290*/  DADD R20, R12, -R16 ;  /* 0x000000000c147229 */ /* 0x000fe40000000810 */
[----:B------:R-:W-:-:S06]  /*12a0*/  DMUL R12, R16, R24 ;  /* 0x00000018100c7228 */ /* 0x000fcc0000000000 */
[----:B------:R-:W-:Y:S02]  /*12b0*/  DADD R22, R22, R20 ;  /* 0x0000000016167229 */ /* 0x000fe40000000014 */
[----:B------:R-:W-:-:S08]  /*12c0*/  DFMA R20, R16, R24, -R12 ;  /* 0x000000181014722b */ /* 0x000fd0000000080c */
[----:B------:R-:W-:-:S08]  /*12d0*/  DFMA R18, R16, R18, R20 ;  /* 0x000000121012722b */ /* 0x000fd00000000014 */
[----:B------:R-:W-:-:S08]  /*12e0*/  DFMA R22, R22, R24, R18 ;  /* 0x000000181616722b */ /* 0x000fd00000000012 */
[----:B------:R-:W-:-:S08]  /*12f0*/  DADD R18, R12, R22 ;  /* 0x000000000c127229 */ /* 0x000fd00000000016 */
[--C-:B------:R-:W-:Y:S02]  /*1300*/  DADD R16, R10, R18.reuse ;  /* 0x000000000a107229 */ /* 0x100fe40000000012 */
[----:B------:R-:W-:-:S06]  /*1310*/  DADD R12, R12, -R18 ;  /* 0x000000000c0c7229 */ /* 0x000fcc0000000812 */
[----:B------:R-:W-:Y:S02]  /*1320*/  DADD R10, R10, -R16 ;  /* 0x000000000a0a7229 */ /* 0x000fe40000000810 */
[----:B------:R-:W-:-:S06]  /*1330*/  DADD R12, R22, R12 ;  /* 0x00000000160c7229 */ /* 0x000fcc000000000c */
[----:B------:R-:W-:-:S08]  /*1340*/  DADD R10, R18, R10 ;  /* 0x00000000120a7229 */ /* 0x000fd0000000000a */
[----:B------:R-:W-:Y:S01]  /*1350*/  DADD R10, R12, R10 ;  /* 0x000000000c0a7229 */ /* 0x000fe2000000000a */
[C---:B------:R-:W-:Y:S02]  /*1360*/  VIADD R12, R27.reuse, 0xfffffc01 ;  /* 0xfffffc011b0c7836 */ /* 0x040fe40000000000 */
[----:B------:R-:W-:Y:S02]  /*1370*/  @P2 VIADD R12, R27, 0xfffffc02 ;  /* 0xfffffc021b0c2836 */ /* 0x000fe40000000000 */
[----:B------:R-:W-:-:S03]  /*1380*/  IMAD.MOV.U32 R13, RZ, RZ, 0x43300000 ;  /* 0x43300000ff0d7424 */ /* 0x000fc600078e00ff */
[----:B------:R-:W-:Y:S01]  /*1390*/  DADD R18, R14, R10 ;  /* 0x000000000e127229 */ /* 0x000fe2000000000a */
[----:B------:R-:W-:Y:S01]  /*13a0*/  LOP3.LUT R12, R12, 0x80000000, RZ, 0x3c, !PT ;  /* 0x800000000c0c7812 */ /* 0x000fe200078e3cff */
[----:B------:R-:W-:-:S04]  /*13b0*/  IMAD.MOV.U32 R27, RZ, RZ, R5 ;  /* 0x000000ffff1b7224 */ /* 0x000fc800078e0005 */
[----:B------:R-:W-:Y:S01]  /*13c0*/  IMAD.SHL.U32 R5, R27, 0x2, RZ ;  /* 0x000000021b057824 */ /* 0x000fe200078e00ff */
[----:B------:R-:W-:Y:S01]  /*13d0*/  DADD R12, R12, -UR4 ;  /* 0x800000040c0c7e29 */ /* 0x000fe20008000000 */
[----:B------:R-:W-:Y:S01]  /*13e0*/  UMOV UR4, 0xfefa39ef ;  /* 0xfefa39ef00047882 */ /* 0x000fe20000000000 */
[----:B------:R-:W-:Y:S01]  /*13f0*/  DADD R14, R16, R18 ;  /* 0x00000000100e7229 */ /* 0x000fe20000000012 */
[----:B------:R-:W-:Y:S01]  /*1400*/  UMOV UR5, 0x3fe62e42 ;  /* 0x3fe62e4200057882 */ /* 0x000fe20000000000 */
[----:B------:R-:W-:-:S06]  /*1410*/  ISETP.GT.U32.AND P1, PT, R5, -0x2000001, PT ;  /* 0xfdffffff0500780c */ /* 0x000fcc0003f24070 */
[--C-:B------:R-:W-:Y:S02]  /*1420*/  DFMA R10, R12, UR4, R14.reuse ;  /* 0x000000040c0a7c2b */ /* 0x100fe4000800000e */
[----:B------:R-:W-:-:S06]  /*1430*/  DADD R20, R16, -R14 ;  /* 0x0000000010147229 */ /* 0x000fcc000000080e */
[----:B------:R-:W-:Y:S02]  /*1440*/  DFMA R16, R12, -UR4, R10 ;  /* 0x800000040c107c2b */ /* 0x000fe4000800000a */
[----:B------:R-:W-:Y:S01]  /*1450*/  DADD R20, R18, R20 ;  /* 0x0000000012147229 */ /* 0x000fe20000000014 */
[----:B------:R-:W-:Y:S01]  /*1460*/  LOP3.LUT R19, R27, 0xff0fffff, RZ, 0xc0, !PT ;  /* 0xff0fffff1b137812 */ /* 0x000fe200078ec0ff */
[----:B------:R-:W-:-:S04]  /*1470*/  IMAD.MOV.U32 R18, RZ, RZ, R26 ;  /* 0x000000ffff127224 */ /* 0x000fc800078e001a */
[----:B------:R-:W-:Y:S01]  /*1480*/  DADD R16, -R14, R16 ;  /* 0x000000000e107229 */ /* 0x000fe20000000110 */
[----:B------:R-:W-:-:S07]  /*1490*/  SEL R19, R19, R27, P1 ;  /* 0x0000001b13137207 */ /* 0x000fce0000800000 */
[----:B------:R-:W-:-:S08]  /*14a0*/  DADD R16, R20, -R16 ;  /* 0x0000000014107229 */ /* 0x000fd00000000810 */
[----:B------:R-:W-:-:S08]  /*14b0*/  DFMA R12, R12, UR6, R16 ;  /* 0x000000060c0c7c2b */ /* 0x000fd00008000010 */
[----:B------:R-:W-:-:S08]  /*14c0*/  DADD R14, R10, R12 ;  /* 0x000000000a0e7229 */ /* 0x000fd0000000000c */
[----:B------:R-:W-:Y:S02]  /*14d0*/  DADD R10, R10, -R14 ;  /* 0x000000000a0a7229 */ /* 0x000fe4000000080e */
[----:B------:R-:W-:-:S06]  /*14e0*/  DMUL R20, R14, R18 ;  /* 0x000000120e147228 */ /* 0x000fcc0000000000 */
[----:B------:R-:W-:Y:S02]  /*14f0*/  DADD R10, R12, R10 ;  /* 0x000000000c0a7229 */ /* 0x000fe4000000000a */
[----:B------:R-:W-:-:S08]  /*1500*/  DFMA R14, R14, R18, -R20 ;  /* 0x000000120e0e722b */ /* 0x000fd00000000814 */
[----:B------:R-:W-:Y:S01]  /*1510*/  DFMA R18, R10, R18, R14 ;  /* 0x000000120a12722b */ /* 0x000fe2000000000e */
[----:B------:R-:W-:Y:S02]  /*1520*/  IMAD.MOV.U32 R10, RZ, RZ, 0x652b82fe ;  /* 0x652b82feff0a7424 */ /* 0x000fe400078e00ff */
[----:B------:R-:W-:-:S05]  /*1530*/  IMAD.MOV.U32 R11, RZ, RZ, 0x3ff71547 ;  /* 0x3ff71547ff0b7424 */ /* 0x000fca00078e00ff */
[----:B------:R-:W-:-:S08]  /*1540*/  DADD R12, R20, R18 ;  /* 0x00000000140c7229 */ /* 0x000fd00000000012 */
[----:B------:R-:W-:Y:S02]  /*1550*/  DFMA R10, R12, R10, 6.75539944105574400000e+15 ;  /* 0x433800000c0a742b */ /* 0x000fe4000000000a */
[----:B------:R-:W-:Y:S01]  /*1560*/  FSETP.GEU.AND P1, PT, |R13|, 4.1917929649353027344, PT ;  /* 0x4086232b0d00780b */ /* 0x000fe20003f2e200 */
[----:B------:R-:W-:-:S05]  /*1570*/  DADD R20, R20, -R12 ;  /* 0x0000000014147229 */ /* 0x000fca000000080c */
[----:B------:R-:W-:-:S03]  /*1580*/  DADD R16, R10, -6.75539944105574400000e+15 ;  /* 0xc33800000a107429 */ /* 0x000fc60000000000 */
[----:B------:R-:W-:-:S05]  /*1590*/  DADD R18, R18, R20 ;  /* 0x0000000012127229 */ /* 0x000fca0000000014 */
        /* <DEDUP_REMOVED lines=33> */
[----:B------:R-:W-:-:S08]  /*17b0*/  DFMA R16, R14, R16, 1 ;  /* 0x3ff000000e10742b */ /* 0x000fd00000000010 */
[----:B------:R-:W-:-:S10]  /*17c0*/  DFMA R16, R14, R16, 1 ;  /* 0x3ff000000e10742b */ /* 0x000fd40000000010 */
[----:B------:R-:W-:Y:S02]  /*17d0*/  IMAD R15, R10, 0x100000, R17 ;  /* 0x001000000a0f7824 */ /* 0x000fe400078e0211 */
[----:B------:R-:W-:Y:S01]  /*17e0*/  IMAD.MOV.U32 R14, RZ, RZ, R16 ;  /* 0x000000ffff0e7224 */ /* 0x000fe200078e0010 */
[----:B------:R-:W-:Y:S06]  /*17f0*/  @!P1 BRA `(.L_x_9) ;  /* 0x0000000000309947 */ /* 0x000fec0003800000 */
[----:B------:R-:W-:Y:S01]  /*1800*/  FSETP.GEU.AND P2, PT, |R13|, 4.2275390625, PT ;  /* 0x408748000d00780b */ /* 0x000fe20003f4e200 */
[C---:B------:R-:W-:Y:S02]  /*1810*/  DADD R14, R12.reuse, +INF ;  /* 0x7ff000000c0e7429 */ /* 0x040fe40000000000 */
[----:B------:R-:W-:-:S08]  /*1820*/  DSETP.GEU.AND P1, PT, R12, RZ, PT ;  /* 0x000000ff0c00722a */ /* 0x000fd00003f2e000 */
[----:B------:R-:W-:Y:S02]  /*1830*/  FSEL R14, R14, RZ, P1 ;  /* 0x000000ff0e0e7208 */ /* 0x000fe40000800000 */
[----:B------:R-:W-:Y:S02]  /*1840*/  @!P2 LEA.HI R5, R10, R10, RZ, 0x1 ;  /* 0x0000000a0a05a211 */ /* 0x000fe400078f08ff */
[----:B------:R-:W-:Y:S02]  /*1850*/  FSEL R15, R15, RZ, P1 ;  /* 0x000000ff0f0f7208 */ /* 0x000fe40000800000 */
[----:B------:R-:W-:-:S05]  /*1860*/  @!P2 SHF.R.S32.HI R5, RZ, 0x1, R5 ;  /* 0x00000001ff05a819 */ /* 0x000fca0000011405 */
[----:B------:R-:W-:Y:S02]  /*1870*/  @!P2 IMAD.IADD R10, R10, 0x1, -R5 ;  /* 0x000000010a0aa824 */ /* 0x000fe400078e0a05 */
[----:B------:R-:W-:-:S03]  /*1880*/  @!P2 IMAD R17, R5, 0x100000, R17 ;  /* 0x001000000511a824 */ /* 0x000fc600078e0211 */
[----:B------:R-:W-:Y:S01]  /*1890*/  @!P2 LEA R11, R10, 0x3ff00000, 0x14 ;  /* 0x3ff000000a0ba811 */ /* 0x000fe200078ea0ff */
[----:B------:R-:W-:-:S06]  /*18a0*/  @!P2 IMAD.MOV.U32 R10, RZ, RZ, RZ ;  /* 0x000000ffff0aa224 */ /* 0x000fcc00078e00ff */
[----:B------:R-:W-:-:S11]  /*18b0*/  @!P2 DMUL R14, R16, R10 ;  /* 0x0000000a100ea228 */ /* 0x000fd60000000000 */
.L_x_9:
[----:B------:R-:W-:Y:S01]  /*18c0*/  DFMA R18, R18, R14, R14 ;  /* 0x0000000e1212722b */ /* 0x000fe2000000000e */
[----:B------:R-:W-:Y:S01]  /*18d0*/  IMAD.MOV.U32 R10, RZ, RZ, R0 ;  /* 0x000000ffff0a7224 */ /* 0x000fe200078e0000 */
[----:B------:R-:W-:Y:S01]  /*18e0*/  DSETP.NEU.AND P1, PT, |R14|, +INF , PT ;  /* 0x7ff000000e00742a */ /* 0x000fe20003f2d200 */
[----:B------:R-:W-:-:S07]  /*18f0*/  IMAD.MOV.U32 R11, RZ, RZ, 0x0 ;  /* 0x00000000ff0b7424 */ /* 0x000fce00078e00ff */
[----:B------:R-:W-:Y:S02]  /*1900*/  FSEL R14, R14, R18, !P1 ;  /* 0x000000120e0e7208 */ /* 0x000fe40004800000 */
[----:B------:R-:W-:Y:S01]  /*1910*/  FSEL R15, R15, R19, !P1 ;  /* 0x000000130f0f7208 */ /* 0x000fe20004800000 */
[----:B------:R-:W-:Y:S06]  /*1920*/  RET.REL.NODEC R10 `(_Z17backwardInductionPdS_idddddddi) ;  /* 0xffffffe40ab47950 */ /* 0x000fec0003c3ffff */
.L_x_10:
[----:B------:R-:W-:-:S00]  /*1930*/  BRA `(.L_x_10) ;  /* 0xfffffffc00fc7947 */ /* 0x000fc0000383ffff */
[----:B------:R-:W-:-:S00]  /*1940*/  NOP ;  /* 0x0000000000007918 */ /* 0x000fc00000000000 */
        /* <DEDUP_REMOVED lines=11> */
.L_x_22:


//--------------------- .text._Z21initializeAssetPricesPdS_ddddii --------------------------
	.section	.text._Z21initializeAssetPricesPdS_ddddii,"ax",@progbits
	.align	128
        .global         _Z21initializeAssetPricesPdS_ddddii
        .type           _Z21initializeAssetPricesPdS_ddddii,@function
        .size           _Z21initializeAssetPricesPdS_ddddii,(.L_x_23 - _Z21initializeAssetPricesPdS_ddddii)
        .other          _Z21initializeAssetPricesPdS_ddddii,@"STO_CUDA_ENTRY STV_DEFAULT"
_Z21initializeAssetPricesPdS_ddddii:
.text._Z21initializeAssetPricesPdS_ddddii:
        /* <DEDUP_REMOVED lines=25> */
[----:B------:R-:W-:Y:S05]  /*0190*/  CALL.REL.NOINC `($_Z21initializeAssetPricesPdS_ddddii$__internal_accurate_pow) ;  /* 0x00000008003c7944 */ /* 0x000fea0003c00000 */
[----:B------:R-:W-:Y:S05]  /*01a0*/  BSYNC.RECONVERGENT B0 ;  /* 0x0000000000007941 */ /* 0x000fea0003800200 */
.L_x_11:
        /* <DEDUP_REMOVED lines=20> */
.L_x_12:
        /* <DEDUP_REMOVED lines=15> */
.L_x_14:
[----:B------:R-:W-:Y:S05]  /*03e0*/  BSYNC.RECONVERGENT B0 ;  /* 0x0000000000007941 */ /* 0x000fea0003800200 */
.L_x_13:
        /* <DEDUP_REMOVED lines=24> */
[----:B------:R-:W-:Y:S05]  /*0570*/  CALL.REL.NOINC `($_Z21initializeAssetPricesPdS_ddddii$__internal_accurate_pow) ;  /* 0x0000000400447944 */ /* 0x000fea0003c00000 */
[----:B------:R-:W-:Y:S05]  /*0580*/  BSYNC.RECONVERGENT B0 ;  /* 0x0000000000007941 */ /* 0x000fea0003800200 */
.L_x_15:
        /* <DEDUP_REMOVED lines=21> */
.L_x_16:
        /* <DEDUP_REMOVED lines=15> */
.L_x_18:
[----:B------:R-:W-:Y:S05]  /*07d0*/  BSYNC.RECONVERGENT B0 ;  /* 0x0000000000007941 */ /* 0x000fea0003800200 */
.L_x_17:
[----:B------:R-:W0:Y:S01]  /*07e0*/  LDC.64 R6, c[0x0][0x380] ;  /* 0x0000e000ff067b82 */ /* 0x000e220000000a00 */
[----:B------:R-:W-:Y:S01]  /*07f0*/  DSETP.NEU.AND P0, PT, R10, 1, PT ;  /* 0x3ff000000a00742a */ /* 0x000fe20003f0d000 */
[----:B------:R-:W-:Y:S01]  /*0800*/  ISETP.NE.AND P1, PT, R2, RZ, PT ;  /* 0x000000ff0200720c */ /* 0x000fe20003f25270 */
[----:B------:R-:W1:Y:S04]  /*0810*/  LDCU UR6, c[0x0][0x3b4] ;  /* 0x00007680ff0677ac */ /* 0x000e680008000800 */
[----:B------:R-:W-:Y:S02]  /*0820*/  FSEL R4, R14, RZ, P0 ;  /* 0x000000ff0e047208 */ /* 0x000fe40000000000 */
[----:B------:R-:W-:Y:S02]  /*0830*/  FSEL R14, R15, 1.875, P0 ;  /* 0x3ff000000f0e7808 */ /* 0x000fe40000000000 */
[----:B------:R-:W-:-:S02]  /*0840*/  FSEL R4, R4, RZ, P1 ;  /* 0x000000ff04047208 */ /* 0x000fc40000800000 */
[----:B------:R-:W-:-:S06]  /*0850*/  FSEL R5, R14, 1.875, P1 ;  /* 0x3ff000000e057808 */ /* 0x000fcc0000800000 */
[----:B------:R-:W-:Y:S01]  /*0860*/  DMUL R8, R8, R4 ;  /* 0x0000000408087228 */ /* 0x000fe20000000000 */
[----:B-1----:R-:W-:Y:S01]  /*0870*/  UISETP.NE.AND UP0, UPT, UR6, URZ, UPT ;  /* 0x000000ff0600728c */ /* 0x002fe2000bf05270 */
[----:B0-----:R-:W-:-:S05]  /*0880*/  IMAD.WIDE R4, R2, 0x8, R6 ;  /* 0x0000000802047825 */ /* 0x001fca00078e0206 */
[----:B------:R0:W-:Y:S03]  /*0890*/  STG.E.64 desc[UR4][R4.64], R8 ;  /* 0x0000000804007986 */ /* 0x0001e6000c101b04 */
[----:B------:R-:W-:Y:S05]  /*08a0*/  BRA.U UP0, `(.L_x_19) ;  /* 0x00000001003c7547 */ /* 0x000fea000b800000 */
[----:B------:R-:W0:Y:S01]  /*08b0*/  LDCU.64 UR6, c[0x0][0x398] ;  /* 0x00007300ff0677ac */ /* 0x000e220008000a00 */
[----:B------:R-:W1:Y:S01]  /*08c0*/  LDC.64 R6, c[0x0][0x388] ;  /* 0x0000e200ff067b82 */ /* 0x000e620000000a00 */
[----:B------:R-:W-:Y:S01]  /*08d0*/  IMAD.MOV.U32 R0, RZ, RZ, RZ ;  /* 0x000000ffff007224 */ /* 0x000fe200078e00ff */
[----:B0-----:R-:W-:-:S08]  /*08e0*/  DADD R4, R8, -UR6 ;  /* 0x8000000608047e29 */ /* 0x001fd00008000000 */
[----:B------:R-:W-:Y:S02]  /*08f0*/  DSETP.MAX.AND P0, P1, RZ, R4, PT ;  /* 0x00000004ff00722a */ /* 0x000fe4000390f000 */
[----:B------:R-:W-:Y:S02]  /*0900*/  IMAD.MOV.U32 R9, RZ, RZ, R5 ;  /* 0x000000ffff097224 */ /* 0x000fe400078e0005 */
[----:B------:R-:W-:Y:S02]  /*0910*/  IMAD.MOV.U32 R3, RZ, RZ, R4 ;  /* 0x000000ffff037224 */ /* 0x000fe400078e0004 */
[----:B------:R-:W-:Y:S01]  /*0920*/  IMAD.MOV.U32 R4, RZ, RZ, RZ ;  /* 0x000000ffff047224 */ /* 0x000fe200078e00ff */
[----:B------:R-:W-:-:S04]  /*0930*/  FSEL R11, R0, R9, P0 ;  /* 0x00000009000b7208 */ /* 0x000fc80000000000 */
[----:B------:R-:W-:Y:S01]  /*0940*/  SEL R4, R4, R3, P0 ;  /* 0x0000000304047207 */ /* 0x000fe20000000000 */
[----:B-1----:R-:W-:Y:S02]  /*0950*/  IMAD.WIDE R2, R2, 0x8, R6 ;  /* 0x0000000802027825 */ /* 0x002fe400078e0206 */
[----:B------:R-:W-:-:S05]  /*0960*/  @P1 LOP3.LUT R11, R9, 0x80000, RZ, 0xfc, !PT ;  /* 0x00080000090b1812 */ /* 0x000fca00078efcff */
[----:B------:R-:W-:-:S05]  /*0970*/  IMAD.MOV.U32 R5, RZ, RZ, R11 ;  /* 0x000000ffff057224 */ /* 0x000fca00078e000b */
[----:B------:R-:W-:Y:S01]  /*0980*/  STG.E.64 desc[UR4][R2.64], R4 ;  /* 0x0000000402007986 */ /* 0x000fe2000c101b04 */
[----:B------:R-:W-:Y:S05]  /*0990*/  EXIT ;  /* 0x000000000000794d */ /* 0x000fea0003800000 */
.L_x_19:
[----:B------:R-:W0:Y:S01]  /*09a0*/  LDCU.64 UR6, c[0x0][0x398] ;  /* 0x00007300ff0677ac */ /* 0x000e220008000a00 */
[----:B------:R-:W1:Y:S01]  /*09b0*/  LDC.64 R6, c[0x0][0x388] ;  /* 0x0000e200ff067b82 */ /* 0x000e620000000a00 */
[----:B------:R-:W-:Y:S01]  /*09c0*/  IMAD.MOV.U32 R0, RZ, RZ, RZ ;  /* 0x000000ffff007224 */ /* 0x000fe200078e00ff */
[----:B0-----:R-:W-:Y:S01]  /*09d0*/  DADD R4, -R8, UR6 ;  /* 0x0000000608047e29 */ /* 0x001fe20008000100 */
[----:B-1----:R-:W-:-:S07]  /*09e0*/  IMAD.WIDE R6, R2, 0x8, R6 ;  /* 0x0000000802067825 */ /* 0x002fce00078e0206 */
[----:B------:R-:W-:Y:S02]  /*09f0*/  DSETP.MAX.AND P0, P1, RZ, R4, PT ;  /* 0x00000004ff00722a */ /* 0x000fe4000390f000 */
[----:B------:R-:W-:Y:S02]  /*0a00*/  IMAD.MOV.U32 R9, RZ, RZ, R5 ;  /* 0x000000ffff097224 */ /* 0x000fe400078e0005 */
[----:B------:R-:W-:Y:S02]  /*0a10*/  IMAD.MOV.U32 R3, RZ, RZ, R4 ;  /* 0x000000ffff037224 */ /* 0x000fe400078e0004 */
[----:B------:R-:W-:Y:S01]  /*0a20*/  IMAD.MOV.U32 R4, RZ, RZ, RZ ;  /* 0x000000ffff047224 */ /* 0x000fe200078e00ff */
[----:B------:R-:W-:-:S04]  /*0a30*/  FSEL R11, R0, R9, P0 ;  /* 0x00000009000b7208 */ /* 0x000fc80000000000 */
[----:B------:R-:W-:-:S03]  /*0a40*/  SEL R4, R4, R3, P0 ;  /* 0x0000000304047207 */ /* 0x000fc60000000000 */
[----:B------:R-:W-:-:S05]  /*0a50*/  @P1 LOP3.LUT R11, R9, 0x80000, RZ, 0xfc, !PT ;  /* 0x00080000090b1812 */ /* 0x000fca00078efcff */
[----:B------:R-:W-:-:S05]  /*0a60*/  IMAD.MOV.U32 R5, RZ, RZ, R11 ;  /* 0x000000ffff057224 */ /* 0x000fca00078e000b */
[----:B------:R-:W-:Y:S01]  /*0a70*/  STG.E.64 desc[UR4][R6.64], R4 ;  /* 0x0000000406007986 */ /* 0x000fe2000c101b04 */
[----:B------:R-:W-:Y:S05]  /*0a80*/  EXIT ;  /* 0x000000000000794d */ /* 0x000fea0003800000 */
        .type           $_Z21initializeAssetPricesPdS_ddddii$__internal_accurate_pow,@function
        .size           $_Z21initializeAssetPricesPdS_ddddii$__internal_accurate_pow,(.L_x_23 - $_Z21initializeAssetPricesPdS_ddddii$__internal_accurate_pow)
$_Z21initializeAssetPricesPdS_ddddii$__internal_accurate_pow:
        /* <DEDUP_REMOVED lines=169> */
.L_x_20:
[----:B------:R-:W-:Y:S01]  /*1520*/  DFMA R18, R18, R14, R14 ;  /* 0x0000000e1212722b */ /* 0x000fe2000000000e */
[----:B------:R-:W-:Y:S01]  /*1530*/  IMAD.MOV.U32 R10, RZ, RZ, R0 ;  /* 0x000000ffff0a7224 */ /* 0x000fe200078e0000 */
[----:B------:R-:W-:Y:S01]  /*1540*/  DSETP.NEU.AND P1, PT, |R14|, +INF , PT ;  /* 0x7ff000000e00742a */ /* 0x000fe20003f2d200 */
[----:B------:R-:W-:-:S07]  /*1550*/  IMAD.MOV.U32 R11, RZ, RZ, 0x0 ;  /* 0x00000000ff0b7424 */ /* 0x000fce00078e00ff */
[----:B------:R-:W-:Y:S02]  /*1560*/  FSEL R14, R14, R18, !P1 ;  /* 0x000000120e0e7208 */ /* 0x000fe40004800000 */
[----:B------:R-:W-:Y:S01]  /*1570*/  FSEL R15, R15, R19, !P1 ;  /* 0x000000130f0f7208 */ /* 0x000fe20004800000 */
[----:B------:R-:W-:Y:S06]  /*1580*/  RET.REL.NODEC R10 `(_Z21initializeAssetPricesPdS_ddddii) ;  /* 0xffffffe80a9c7950 */ /* 0x000fec0003c3ffff */
.L_x_21:
        /* <DEDUP_REMOVED lines=15> */
.L_x_23:


//--------------------- .nv.shared.reserved.0     --------------------------
	.section	.nv.shared.reserved.0,"aw",@nobits
	.weak		__nv_reservedSMEM_offset_0_alias
	.size		__nv_reservedSMEM_offset_0_alias, 0, 64
	.other		__nv_reservedSMEM_offset_0_alias,@"STO_CUDA_RESERVED_SHARED STV_DEFAULT"
__nv_reservedSMEM_offset_0_alias:
	.zero		0
	.zero		64


//--------------------- .nv.constant0._Z17backwardInductionPdS_idddddddi --------------------------
	.section	.nv.constant0._Z17backwardInductionPdS_idddddddi,"a",@progbits
	.sectionflags	@""
	.align	4
.nv.constant0._Z17backwardInductionPdS_idddddddi:
	.zero		980


//--------------------- .nv.constant0._Z21initializeAssetPricesPdS_ddddii --------------------------
	.section	.nv.constant0._Z21initializeAssetPricesPdS_ddddii,"a",@progbits
	.sectionflags	@""
	.align	4
.nv.constant0._Z21initializeAssetPricesPdS_ddddii:
	.zero		952


//--------------------- SYMBOLS --------------------------

	.type		.nv.reservedSmem.offset0,@object
	.size		.nv.reservedSmem.offset0,0x4
